//
// Generated by NVIDIA NVVM Compiler
//
// Compiler Build ID: CL-36424714
// Cuda compilation tools, release 13.0, V13.0.88
// Based on NVVM 20.0.0
//

.version 9.0
.target sm_100
.address_size 64

	// .globl	_Z8nextStepP6float4P6float3S2_S0_S2_S2_RiS3_
// _ZZ8nextStepP6float4P6float3S2_S0_S2_S2_RiS3_E6sh_pos has been demoted

.visible .entry _Z8nextStepP6float4P6float3S2_S0_S2_S2_RiS3_(
	.param .u64 .ptr .align 1 _Z8nextStepP6float4P6float3S2_S0_S2_S2_RiS3__param_0,
	.param .u64 .ptr .align 1 _Z8nextStepP6float4P6float3S2_S0_S2_S2_RiS3__param_1,
	.param .u64 .ptr .align 1 _Z8nextStepP6float4P6float3S2_S0_S2_S2_RiS3__param_2,
	.param .u64 .ptr .align 1 _Z8nextStepP6float4P6float3S2_S0_S2_S2_RiS3__param_3,
	.param .u64 .ptr .align 1 _Z8nextStepP6float4P6float3S2_S0_S2_S2_RiS3__param_4,
	.param .u64 .ptr .align 1 _Z8nextStepP6float4P6float3S2_S0_S2_S2_RiS3__param_5,
	.param .u64 .ptr .align 1 _Z8nextStepP6float4P6float3S2_S0_S2_S2_RiS3__param_6,
	.param .u64 .ptr .align 1 _Z8nextStepP6float4P6float3S2_S0_S2_S2_RiS3__param_7
)
{
	.reg .pred 	%p<11>;
	.reg .b32 	%r<49>;
	.reg .b32 	%f<251>;
	.reg .b64 	%rd<30>;
	.reg .b64 	%fd<31>;
	// demoted variable
	.shared .align 16 .b8 _ZZ8nextStepP6float4P6float3S2_S0_S2_S2_RiS3_E6sh_pos[2048];
	ld.param.u64 	%rd10, [_Z8nextStepP6float4P6float3S2_S0_S2_S2_RiS3__param_0];
	ld.param.u64 	%rd4, [_Z8nextStepP6float4P6float3S2_S0_S2_S2_RiS3__param_1];
	ld.param.u64 	%rd5, [_Z8nextStepP6float4P6float3S2_S0_S2_S2_RiS3__param_2];
	ld.param.u64 	%rd7, [_Z8nextStepP6float4P6float3S2_S0_S2_S2_RiS3__param_4];
	ld.param.u64 	%rd8, [_Z8nextStepP6float4P6float3S2_S0_S2_S2_RiS3__param_5];
	ld.param.u64 	%rd11, [_Z8nextStepP6float4P6float3S2_S0_S2_S2_RiS3__param_6];
	cvta.to.global.u64 	%rd1, %rd11;
	cvta.to.global.u64 	%rd2, %rd10;
	mov.u32 	%r18, %ctaid.x;
	mov.u32 	%r1, %ntid.x;
	mov.u32 	%r2, %tid.x;
	mad.lo.s32 	%r3, %r18, %r1, %r2;
	mul.wide.s32 	%rd12, %r3, 16;
	add.s64 	%rd3, %rd2, %rd12;
	ld.global.v4.f32 	{%f1, %f2, %f3, %f35}, [%rd3];
	mov.u32 	%r4, %nctaid.x;
	cvt.f64.f32 	%fd2, %f35;
	mul.f64 	%fd1, %fd2, 0d3DD25868F4DEAE16;
	mov.f32 	%f250, 0f00000000;
	mov.b32 	%r44, 0;
	neg.s32 	%r19, %r2;
	mov.f32 	%f249, %f250;
	mov.f32 	%f248, %f250;
$L__BB0_1:
	mul.lo.s32 	%r6, %r44, %r1;
	setp.eq.s32 	%p1, %r6, %r19;
	@%p1 bra 	$L__BB0_3;
	add.s32 	%r20, %r6, %r2;
	mul.wide.u32 	%rd13, %r20, 16;
	add.s64 	%rd14, %rd2, %rd13;
	ld.global.v4.f32 	{%f36, %f37, %f38, %f39}, [%rd14];
	shl.b32 	%r21, %r2, 4;
	mov.u32 	%r22, _ZZ8nextStepP6float4P6float3S2_S0_S2_S2_RiS3_E6sh_pos;
	add.s32 	%r23, %r22, %r21;
	st.shared.v4.f32 	[%r23], {%f36, %f37, %f38, %f39};
$L__BB0_3:
	bar.sync 	0;
	ld.global.u32 	%r24, [%rd1];
	setp.ge.s32 	%p2, %r3, %r24;
	@%p2 bra 	$L__BB0_12;
	setp.lt.u32 	%p3, %r1, 4;
	mov.b32 	%r48, 0;
	@%p3 bra 	$L__BB0_7;
	mov.u32 	%r27, _ZZ8nextStepP6float4P6float3S2_S0_S2_S2_RiS3_E6sh_pos;
	add.s32 	%r45, %r27, 32;
	and.b32  	%r28, %r1, -4;
	neg.s32 	%r46, %r28;
$L__BB0_6:
	.pragma "nounroll";
	and.b32  	%r48, %r1, 2044;
	ld.shared.v4.f32 	{%f41, %f42, %f43, %f44}, [%r45+-32];
	sub.f32 	%f45, %f41, %f1;
	sub.f32 	%f46, %f42, %f2;
	sub.f32 	%f47, %f43, %f3;
	mul.f32 	%f48, %f46, %f46;
	fma.rn.f32 	%f49, %f45, %f45, %f48;
	fma.rn.f32 	%f50, %f47, %f47, %f49;
	sqrt.rn.f32 	%f51, %f50;
	cvt.f64.f32 	%fd3, %f44;
	mul.f64 	%fd4, %fd1, %fd3;
	mul.f32 	%f52, %f51, %f51;
	cvt.f64.f32 	%fd5, %f52;
	div.rn.f64 	%fd6, %fd4, %fd5;
	cvt.rn.f32.f64 	%f53, %fd6;
	mul.f32 	%f54, %f45, %f53;
	div.rn.f32 	%f55, %f54, %f51;
	add.f32 	%f56, %f250, %f55;
	mul.f32 	%f57, %f46, %f53;
	div.rn.f32 	%f58, %f57, %f51;
	add.f32 	%f59, %f249, %f58;
	mul.f32 	%f60, %f47, %f53;
	div.rn.f32 	%f61, %f60, %f51;
	add.f32 	%f62, %f248, %f61;
	ld.shared.v4.f32 	{%f63, %f64, %f65, %f66}, [%r45+-16];
	sub.f32 	%f67, %f63, %f1;
	sub.f32 	%f68, %f64, %f2;
	sub.f32 	%f69, %f65, %f3;
	mul.f32 	%f70, %f68, %f68;
	fma.rn.f32 	%f71, %f67, %f67, %f70;
	fma.rn.f32 	%f72, %f69, %f69, %f71;
	sqrt.rn.f32 	%f73, %f72;
	cvt.f64.f32 	%fd7, %f66;
	mul.f64 	%fd8, %fd1, %fd7;
	mul.f32 	%f74, %f73, %f73;
	cvt.f64.f32 	%fd9, %f74;
	div.rn.f64 	%fd10, %fd8, %fd9;
	cvt.rn.f32.f64 	%f75, %fd10;
	mul.f32 	%f76, %f67, %f75;
	div.rn.f32 	%f77, %f76, %f73;
	add.f32 	%f78, %f56, %f77;
	mul.f32 	%f79, %f68, %f75;
	div.rn.f32 	%f80, %f79, %f73;
	add.f32 	%f81, %f59, %f80;
	mul.f32 	%f82, %f69, %f75;
	div.rn.f32 	%f83, %f82, %f73;
	add.f32 	%f84, %f62, %f83;
	ld.shared.v4.f32 	{%f85, %f86, %f87, %f88}, [%r45];
	sub.f32 	%f89, %f85, %f1;
	sub.f32 	%f90, %f86, %f2;
	sub.f32 	%f91, %f87, %f3;
	mul.f32 	%f92, %f90, %f90;
	fma.rn.f32 	%f93, %f89, %f89, %f92;
	fma.rn.f32 	%f94, %f91, %f91, %f93;
	sqrt.rn.f32 	%f95, %f94;
	cvt.f64.f32 	%fd11, %f88;
	mul.f64 	%fd12, %fd1, %fd11;
	mul.f32 	%f96, %f95, %f95;
	cvt.f64.f32 	%fd13, %f96;
	div.rn.f64 	%fd14, %fd12, %fd13;
	cvt.rn.f32.f64 	%f97, %fd14;
	mul.f32 	%f98, %f89, %f97;
	div.rn.f32 	%f99, %f98, %f95;
	add.f32 	%f100, %f78, %f99;
	mul.f32 	%f101, %f90, %f97;
	div.rn.f32 	%f102, %f101, %f95;
	add.f32 	%f103, %f81, %f102;
	mul.f32 	%f104, %f91, %f97;
	div.rn.f32 	%f105, %f104, %f95;
	add.f32 	%f106, %f84, %f105;
	ld.shared.v4.f32 	{%f107, %f108, %f109, %f110}, [%r45+16];
	sub.f32 	%f111, %f107, %f1;
	sub.f32 	%f112, %f108, %f2;
	sub.f32 	%f113, %f109, %f3;
	mul.f32 	%f114, %f112, %f112;
	fma.rn.f32 	%f115, %f111, %f111, %f114;
	fma.rn.f32 	%f116, %f113, %f113, %f115;
	sqrt.rn.f32 	%f117, %f116;
	cvt.f64.f32 	%fd15, %f110;
	mul.f64 	%fd16, %fd1, %fd15;
	mul.f32 	%f118, %f117, %f117;
	cvt.f64.f32 	%fd17, %f118;
	div.rn.f64 	%fd18, %fd16, %fd17;
	cvt.rn.f32.f64 	%f119, %fd18;
	mul.f32 	%f120, %f111, %f119;
	div.rn.f32 	%f121, %f120, %f117;
	add.f32 	%f250, %f100, %f121;
	mul.f32 	%f122, %f112, %f119;
	div.rn.f32 	%f123, %f122, %f117;
	add.f32 	%f249, %f103, %f123;
	mul.f32 	%f124, %f113, %f119;
	div.rn.f32 	%f125, %f124, %f117;
	add.f32 	%f248, %f106, %f125;
	add.s32 	%r46, %r46, 4;
	add.s32 	%r45, %r45, 64;
	setp.ne.s32 	%p4, %r46, 0;
	@%p4 bra 	$L__BB0_6;
$L__BB0_7:
	and.b32  	%r29, %r1, 3;
	setp.eq.s32 	%p5, %r29, 0;
	@%p5 bra 	$L__BB0_12;
	setp.eq.s32 	%p6, %r29, 1;
	@%p6 bra 	$L__BB0_10;
	shl.b32 	%r30, %r48, 4;
	mov.u32 	%r31, _ZZ8nextStepP6float4P6float3S2_S0_S2_S2_RiS3_E6sh_pos;
	add.s32 	%r32, %r31, %r30;
	ld.shared.v4.f32 	{%f127, %f128, %f129, %f130}, [%r32];
	sub.f32 	%f131, %f127, %f1;
	sub.f32 	%f132, %f128, %f2;
	sub.f32 	%f133, %f129, %f3;
	mul.f32 	%f134, %f132, %f132;
	fma.rn.f32 	%f135, %f131, %f131, %f134;
	fma.rn.f32 	%f136, %f133, %f133, %f135;
	sqrt.rn.f32 	%f137, %f136;
	cvt.f64.f32 	%fd19, %f130;
	mul.f64 	%fd20, %fd1, %fd19;
	mul.f32 	%f138, %f137, %f137;
	cvt.f64.f32 	%fd21, %f138;
	div.rn.f64 	%fd22, %fd20, %fd21;
	cvt.rn.f32.f64 	%f139, %fd22;
	mul.f32 	%f140, %f131, %f139;
	div.rn.f32 	%f141, %f140, %f137;
	add.f32 	%f142, %f250, %f141;
	mul.f32 	%f143, %f132, %f139;
	div.rn.f32 	%f144, %f143, %f137;
	add.f32 	%f145, %f249, %f144;
	mul.f32 	%f146, %f133, %f139;
	div.rn.f32 	%f147, %f146, %f137;
	add.f32 	%f148, %f248, %f147;
	ld.shared.v4.f32 	{%f149, %f150, %f151, %f152}, [%r32+16];
	sub.f32 	%f153, %f149, %f1;
	sub.f32 	%f154, %f150, %f2;
	sub.f32 	%f155, %f151, %f3;
	mul.f32 	%f156, %f154, %f154;
	fma.rn.f32 	%f157, %f153, %f153, %f156;
	fma.rn.f32 	%f158, %f155, %f155, %f157;
	sqrt.rn.f32 	%f159, %f158;
	cvt.f64.f32 	%fd23, %f152;
	mul.f64 	%fd24, %fd1, %fd23;
	mul.f32 	%f160, %f159, %f159;
	cvt.f64.f32 	%fd25, %f160;
	div.rn.f64 	%fd26, %fd24, %fd25;
	cvt.rn.f32.f64 	%f161, %fd26;
	mul.f32 	%f162, %f153, %f161;
	div.rn.f32 	%f163, %f162, %f159;
	add.f32 	%f250, %f142, %f163;
	mul.f32 	%f164, %f154, %f161;
	div.rn.f32 	%f165, %f164, %f159;
	add.f32 	%f249, %f145, %f165;
	mul.f32 	%f166, %f155, %f161;
	div.rn.f32 	%f167, %f166, %f159;
	add.f32 	%f248, %f148, %f167;
	add.s32 	%r48, %r48, 2;
$L__BB0_10:
	and.b32  	%r33, %r1, 1;
	setp.eq.b32 	%p7, %r33, 1;
	not.pred 	%p8, %p7;
	@%p8 bra 	$L__BB0_12;
	shl.b32 	%r34, %r48, 4;
	mov.u32 	%r35, _ZZ8nextStepP6float4P6float3S2_S0_S2_S2_RiS3_E6sh_pos;
	add.s32 	%r36, %r35, %r34;
	ld.shared.v4.f32 	{%f168, %f169, %f170, %f171}, [%r36];
	sub.f32 	%f172, %f168, %f1;
	sub.f32 	%f173, %f169, %f2;
	sub.f32 	%f174, %f170, %f3;
	mul.f32 	%f175, %f173, %f173;
	fma.rn.f32 	%f176, %f172, %f172, %f175;
	fma.rn.f32 	%f177, %f174, %f174, %f176;
	sqrt.rn.f32 	%f178, %f177;
	cvt.f64.f32 	%fd27, %f171;
	mul.f64 	%fd28, %fd1, %fd27;
	mul.f32 	%f179, %f178, %f178;
	cvt.f64.f32 	%fd29, %f179;
	div.rn.f64 	%fd30, %fd28, %fd29;
	cvt.rn.f32.f64 	%f180, %fd30;
	mul.f32 	%f181, %f172, %f180;
	div.rn.f32 	%f182, %f181, %f178;
	add.f32 	%f250, %f250, %f182;
	mul.f32 	%f183, %f173, %f180;
	div.rn.f32 	%f184, %f183, %f178;
	add.f32 	%f249, %f249, %f184;
	mul.f32 	%f185, %f174, %f180;
	div.rn.f32 	%f186, %f185, %f178;
	add.f32 	%f248, %f248, %f186;
$L__BB0_12:
	bar.sync 	0;
	add.s32 	%r44, %r44, 1;
	setp.ne.s32 	%p9, %r44, %r4;
	@%p9 bra 	$L__BB0_1;
	ld.global.u32 	%r37, [%rd1];
	setp.ge.s32 	%p10, %r3, %r37;
	@%p10 bra 	$L__BB0_15;
	ld.param.u64 	%rd29, [_Z8nextStepP6float4P6float3S2_S0_S2_S2_RiS3__param_7];
	ld.param.u64 	%rd28, [_Z8nextStepP6float4P6float3S2_S0_S2_S2_RiS3__param_3];
	cvta.to.global.u64 	%rd15, %rd29;
	ld.global.v4.f32 	{%f187, %f188, %f189, %f190}, [%rd3];
	cvta.to.global.u64 	%rd16, %rd4;
	mul.wide.s32 	%rd17, %r3, 12;
	add.s64 	%rd18, %rd16, %rd17;
	ld.global.f32 	%f191, [%rd18];
	ld.global.u32 	%r38, [%rd15];
	cvt.rn.f32.s32 	%f192, %r38;
	fma.rn.f32 	%f193, %f191, %f192, %f187;
	cvta.to.global.u64 	%rd19, %rd5;
	add.s64 	%rd20, %rd19, %rd17;
	ld.global.f32 	%f194, [%rd20];
	mul.f32 	%f195, %f194, %f192;
	mul.f32 	%f196, %f195, %f192;
	fma.rn.f32 	%f197, %f196, 0f3F000000, %f193;
	cvta.to.global.u64 	%rd21, %rd28;
	mul.wide.s32 	%rd22, %r3, 16;
	add.s64 	%rd23, %rd21, %rd22;
	st.global.f32 	[%rd23], %f197;
	ld.global.f32 	%f198, [%rd18+4];
	ld.global.u32 	%r39, [%rd15];
	cvt.rn.f32.s32 	%f199, %r39;
	fma.rn.f32 	%f200, %f198, %f199, %f188;
	ld.global.f32 	%f201, [%rd20+4];
	mul.f32 	%f202, %f201, %f199;
	mul.f32 	%f203, %f202, %f199;
	fma.rn.f32 	%f204, %f203, 0f3F000000, %f200;
	st.global.f32 	[%rd23+4], %f204;
	ld.global.f32 	%f205, [%rd18+8];
	ld.global.u32 	%r40, [%rd15];
	cvt.rn.f32.s32 	%f206, %r40;
	fma.rn.f32 	%f207, %f205, %f206, %f189;
	ld.global.f32 	%f208, [%rd20+8];
	mul.f32 	%f209, %f208, %f206;
	mul.f32 	%f210, %f209, %f206;
	fma.rn.f32 	%f211, %f210, 0f3F000000, %f207;
	st.global.v2.f32 	[%rd23+8], {%f211, %f190};
	ld.global.f32 	%f212, [%rd18];
	ld.global.f32 	%f213, [%rd20];
	ld.global.u32 	%r41, [%rd15];
	cvt.rn.f32.s32 	%f214, %r41;
	fma.rn.f32 	%f215, %f213, %f214, %f212;
	cvta.to.global.u64 	%rd24, %rd7;
	add.s64 	%rd25, %rd24, %rd17;
	st.global.f32 	[%rd25], %f215;
	ld.global.f32 	%f216, [%rd18+4];
	ld.global.f32 	%f217, [%rd20+4];
	ld.global.u32 	%r42, [%rd15];
	cvt.rn.f32.s32 	%f218, %r42;
	fma.rn.f32 	%f219, %f217, %f218, %f216;
	st.global.f32 	[%rd25+4], %f219;
	ld.global.f32 	%f220, [%rd18+8];
	ld.global.f32 	%f221, [%rd20];
	ld.global.u32 	%r43, [%rd15];
	cvt.rn.f32.s32 	%f222, %r43;
	fma.rn.f32 	%f223, %f221, %f222, %f220;
	st.global.f32 	[%rd25+8], %f223;
	ld.global.f32 	%f224, [%rd3+12];
	div.rn.f32 	%f225, %f250, %f224;
	cvta.to.global.u64 	%rd26, %rd8;
	add.s64 	%rd27, %rd26, %rd17;
	st.global.f32 	[%rd27], %f225;
	ld.global.f32 	%f226, [%rd3+12];
	div.rn.f32 	%f227, %f249, %f226;
	st.global.f32 	[%rd27+4], %f227;
	ld.global.f32 	%f228, [%rd3+12];
	div.rn.f32 	%f229, %f248, %f228;
	st.global.f32 	[%rd27+8], %f229;
$L__BB0_15:
	ret;

}


// ===== COMPILED SASS (sm_100) =====

	.target	sm_100

	.elftype	@"ET_EXEC"


//--------------------- .note.nv.tkinfo           --------------------------
	.section	.note.nv.tkinfo,"",@"SHT_NOTE"
	.sectionflags	@"SHF_NOTE_NV_TKINFO"
	.tkinfo
        /*0018*/ 	.word	0x00000002
        /*0030*/ 	.string	""
        /*0030*/ 	.string	"ptxas"
        /*0030*/ 	.string	"Cuda compilation tools, release 13.0, V13.0.88"
        /*0030*/ 	.string	"Build cuda_13.0.r13.0/compiler.36424714_0"
        /*0030*/ 	.string	"-arch sm_100 -m 64 "



//--------------------- .note.nv.cuinfo           --------------------------
	.section	.note.nv.cuinfo,"",@"SHT_NOTE"
	.sectionflags	@"SHF_NOTE_NV_CUINFO"
        /*0018*/ 	.short	0x0002
        /*001a*/ 	.short	0x0064
        /*001c*/ 	.short	0x0082
	.zero		2


//--------------------- .nv.info                  --------------------------
	.section	.nv.info,"",@"SHT_CUDA_INFO"
	.align	4


	//----- nvinfo : EIATTR_REGCOUNT
	.align		4
        /*0000*/ 	.byte	0x04, 0x2f
        /*0002*/ 	.short	(.L_1 - .L_0)
	.align		4
.L_0:
        /*0004*/ 	.word	index@(_Z8nextStepP6float4P6float3S2_S0_S2_S2_RiS3_)
        /*0008*/ 	.word	0x0000002c


	//----- nvinfo : EIATTR_FRAME_SIZE
	.align		4
.L_1:
        /*000c*/ 	.byte	0x04, 0x11
        /*000e*/ 	.short	(.L_3 - .L_2)
	.align		4
.L_2:
        /*0010*/ 	.word	index@($__internal_2_$__cuda_sm3x_div_rn_noftz_f32_slowpath)
        /*0014*/ 	.word	0x00000000


	//----- nvinfo : EIATTR_FRAME_SIZE
	.align		4
.L_3:
        /*0018*/ 	.byte	0x04, 0x11
        /*001a*/ 	.short	(.L_5 - .L_4)
	.align		4
.L_4:
        /*001c*/ 	.word	index@($__internal_1_$__cuda_sm20_sqrt_rn_f32_slowpath)
        /*0020*/ 	.word	0x00000000


	//----- nvinfo : EIATTR_FRAME_SIZE
	.align		4
.L_5:
        /*0024*/ 	.byte	0x04, 0x11
        /*0026*/ 	.short	(.L_7 - .L_6)
	.align		4
.L_6:
        /*0028*/ 	.word	index@($__internal_0_$__cuda_sm20_div_rn_f64_full)
        /*002c*/ 	.word	0x00000000


	//----- nvinfo : EIATTR_FRAME_SIZE
	.align		4
.L_7:
        /*0030*/ 	.byte	0x04, 0x11
        /*0032*/ 	.short	(.L_9 - .L_8)
	.align		4
.L_8:
        /*0034*/ 	.word	index@(_Z8nextStepP6float4P6float3S2_S0_S2_S2_RiS3_)
        /*0038*/ 	.word	0x00000000


	//----- nvinfo : EIATTR_MIN_STACK_SIZE
	.align		4
.L_9:
        /*003c*/ 	.byte	0x04, 0x12
        /*003e*/ 	.short	(.L_11 - .L_10)
	.align		4
.L_10:
        /*0040*/ 	.word	index@(_Z8nextStepP6float4P6float3S2_S0_S2_S2_RiS3_)
        /*0044*/ 	.word	0x00000000
.L_11:


//--------------------- .nv.compat                --------------------------
	.section	.nv.compat,"",@"SHT_CUDA_COMPAT_INFO"
	.align	4
        /*0000*/ 	.byte	0x02, 0x09, 0x00, 0x00, 0x02, 0x02, 0x01, 0x00, 0x02, 0x05, 0x05, 0x00, 0x03, 0x07, 0x01, 0x01
        /*0010*/ 	.byte	0x02, 0x03, 0x00, 0x00, 0x02, 0x06, 0x01, 0x00, 0x04, 0x0b, 0x08, 0x00, 0x01, 0x00, 0x00, 0x00
        /*0020*/ 	.byte	0x00, 0x00, 0x00, 0x00


//--------------------- .nv.info._Z8nextStepP6float4P6float3S2_S0_S2_S2_RiS3_ --------------------------
	.section	.nv.info._Z8nextStepP6float4P6float3S2_S0_S2_S2_RiS3_,"",@"SHT_CUDA_INFO"
	.sectionflags	@""
	.align	4


	//----- nvinfo : EIATTR_CUDA_API_VERSION
	.align		4
        /*0000*/ 	.byte	0x04, 0x37
        /*0002*/ 	.short	(.L_13 - .L_12)
.L_12:
        /*0004*/ 	.word	0x00000082


	//----- nvinfo : EIATTR_KPARAM_INFO
	.align		4
.L_13:
        /*0008*/ 	.byte	0x04, 0x17
        /*000a*/ 	.short	(.L_15 - .L_14)
.L_14:
        /*000c*/ 	.word	0x00000000
        /*0010*/ 	.short	0x0007
        /*0012*/ 	.short	0x0038
        /*0014*/ 	.byte	0x00, 0xf5, 0x21, 0x00


	//----- nvinfo : EIATTR_KPARAM_INFO
	.align		4
.L_15:
        /*0018*/ 	.byte	0x04, 0x17
        /*001a*/ 	.short	(.L_17 - .L_16)
.L_16:
        /*001c*/ 	.word	0x00000000
        /*0020*/ 	.short	0x0006
        /*0022*/ 	.short	0x0030
        /*0024*/ 	.byte	0x00, 0xf5, 0x21, 0x00


	//----- nvinfo : EIATTR_KPARAM_INFO
	.align		4
.L_17:
        /*0028*/ 	.byte	0x04, 0x17
        /*002a*/ 	.short	(.L_19 - .L_18)
.L_18:
        /*002c*/ 	.word	0x00000000
        /*0030*/ 	.short	0x0005
        /*0032*/ 	.short	0x0028
        /*0034*/ 	.byte	0x00, 0xf5, 0x21, 0x00


	//----- nvinfo : EIATTR_KPARAM_INFO
	.align		4
.L_19:
        /*0038*/ 	.byte	0x04, 0x17
        /*003a*/ 	.short	(.L_21 - .L_20)
.L_20:
        /*003c*/ 	.word	0x00000000
        /*0040*/ 	.short	0x0004
        /*0042*/ 	.short	0x0020
        /*0044*/ 	.byte	0x00, 0xf5, 0x21, 0x00


	//----- nvinfo : EIATTR_KPARAM_INFO
	.align		4
.L_21:
        /*0048*/ 	.byte	0x04, 0x17
        /*004a*/ 	.short	(.L_23 - .L_22)
.L_22:
        /*004c*/ 	.word	0x00000000
        /*0050*/ 	.short	0x0003
        /*0052*/ 	.short	0x0018
        /*0054*/ 	.byte	0x00, 0xf5, 0x21, 0x00


	//----- nvinfo : EIATTR_KPARAM_INFO
	.align		4
.L_23:
        /*0058*/ 	.byte	0x04, 0x17
        /*005a*/ 	.short	(.L_25 - .L_24)
.L_24:
        /*005c*/ 	.word	0x00000000
        /*0060*/ 	.short	0x0002
        /*0062*/ 	.short	0x0010
        /*0064*/ 	.byte	0x00, 0xf5, 0x21, 0x00


	//----- nvinfo : EIATTR_KPARAM_INFO
	.align		4
.L_25:
        /*0068*/ 	.byte	0x04, 0x17
        /*006a*/ 	.short	(.L_27 - .L_26)
.L_26:
        /*006c*/ 	.word	0x00000000
        /*0070*/ 	.short	0x0001
        /*0072*/ 	.short	0x0008
        /*0074*/ 	.byte	0x00, 0xf5, 0x21, 0x00


	//----- nvinfo : EIATTR_KPARAM_INFO
	.align		4
.L_27:
        /*0078*/ 	.byte	0x04, 0x17
        /*007a*/ 	.short	(.L_29 - .L_28)
.L_28:
        /*007c*/ 	.word	0x00000000
        /*0080*/ 	.short	0x0000
        /*0082*/ 	.short	0x0000
        /*0084*/ 	.byte	0x00, 0xf5, 0x21, 0x00


	//----- nvinfo : EIATTR_SPARSE_MMA_MASK
	.align		4
.L_29:
        /*0088*/ 	.byte	0x03, 0x50
        /*008a*/ 	.short	0x0000


	//----- nvinfo : EIATTR_MAXREG_COUNT
	.align		4
        /*008c*/ 	.byte	0x03, 0x1b
        /*008e*/ 	.short	0x00ff


	//----- nvinfo : EIATTR_NUM_BARRIERS
	.align		4
        /*0090*/ 	.byte	0x02, 0x4c
        /*0092*/ 	.byte	0x01
	.zero		1


	//----- nvinfo : EIATTR_MERCURY_ISA_VERSION
	.align		4
        /*0094*/ 	.byte	0x03, 0x5f
        /*0096*/ 	.short	0x0101


	//----- nvinfo : EIATTR_VRC_CTA_INIT_COUNT
	.align		4
        /*0098*/ 	.byte	0x02, 0x4a
	.zero		1
	.zero		1


	//----- nvinfo : EIATTR_EXIT_INSTR_OFFSETS
	.align		4
        /*009c*/ 	.byte	0x04, 0x1c
        /*009e*/ 	.short	(.L_31 - .L_30)


	//   ....[0]....
.L_30:
        /*00a0*/ 	.word	0x00002c10


	//   ....[1]....
        /*00a4*/ 	.word	0x00003290


	//----- nvinfo : EIATTR_CRS_STACK_SIZE
	.align		4
.L_31:
        /*00a8*/ 	.byte	0x04, 0x1e
        /*00aa*/ 	.short	(.L_33 - .L_32)
.L_32:
        /*00ac*/ 	.word	0x00000000


	//----- nvinfo : EIATTR_CBANK_PARAM_SIZE
	.align		4
.L_33:
        /*00b0*/ 	.byte	0x03, 0x19
        /*00b2*/ 	.short	0x0040


	//----- nvinfo : EIATTR_PARAM_CBANK
	.align		4
        /*00b4*/ 	.byte	0x04, 0x0a
        /*00b6*/ 	.short	(.L_35 - .L_34)
	.align		4
.L_34:
        /*00b8*/ 	.word	index@(.nv.constant0._Z8nextStepP6float4P6float3S2_S0_S2_S2_RiS3_)
        /*00bc*/ 	.short	0x0380
        /*00be*/ 	.short	0x0040


	//----- nvinfo : EIATTR_SW_WAR
	.align		4
.L_35:
        /*00c0*/ 	.byte	0x04, 0x36
        /*00c2*/ 	.short	(.L_37 - .L_36)
.L_36:
        /*00c4*/ 	.word	0x00000008
.L_37:


//--------------------- .nv.callgraph             --------------------------
	.section	.nv.callgraph,"",@"SHT_CUDA_CALLGRAPH"
	.align	4
	.sectionentsize	8
	.align		4
        /*0000*/ 	.word	0x00000000
	.align		4
        /*0004*/ 	.word	0xffffffff
	.align		4
        /*0008*/ 	.word	0x00000000
	.align		4
        /*000c*/ 	.word	0xfffffffe
	.align		4
        /*0010*/ 	.word	0x00000000
	.align		4
        /*0014*/ 	.word	0xfffffffd
	.align		4
        /*0018*/ 	.word	0x00000000
	.align		4
        /*001c*/ 	.word	0xfffffffc


//--------------------- .text._Z8nextStepP6float4P6float3S2_S0_S2_S2_RiS3_ --------------------------
	.section	.text._Z8nextStepP6float4P6float3S2_S0_S2_S2_RiS3_,"ax",@progbits
	.align	128
        .global         _Z8nextStepP6float4P6float3S2_S0_S2_S2_RiS3_
        .type           _Z8nextStepP6float4P6float3S2_S0_S2_S2_RiS3_,@function
        .size           _Z8nextStepP6float4P6float3S2_S0_S2_S2_RiS3_,(.L_x_111 - _Z8nextStepP6float4P6float3S2_S0_S2_S2_RiS3_)
        .other          _Z8nextStepP6float4P6float3S2_S0_S2_S2_RiS3_,@"STO_CUDA_ENTRY STV_DEFAULT"
_Z8nextStepP6float4P6float3S2_S0_S2_S2_RiS3_:
.text._Z8nextStepP6float4P6float3S2_S0_S2_S2_RiS3_:
[----:B------:R-:W-:Y:S01]  /*0000*/  LDC R1, c[0x0][0x37c] ;  /* 0x0000df00ff017b82 */ /* 0x000fe20000000800 */
[----:B------:R-:W0:Y:S07]  /*0010*/  S2R R6, SR_TID.X ;  /* 0x0000000000067919 */ /* 0x000e2e0000002100 */
[----:B------:R-:W0:Y:S01]  /*0020*/  S2UR UR4, SR_CTAID.X ;  /* 0x00000000000479c3 */ /* 0x000e220000002500 */
[----:B------:R-:W1:Y:S07]  /*0030*/  LDCU.64 UR8, c[0x0][0x358] ;  /* 0x00006b00ff0877ac */ /* 0x000e6e0008000a00 */
[----:B------:R-:W0:Y:S08]  /*0040*/  LDC R5, c[0x0][0x360] ;  /* 0x0000d800ff057b82 */ /* 0x000e300000000800 */
[----:B------:R-:W2:Y:S01]  /*0050*/  LDC.64 R10, c[0x0][0x380] ;  /* 0x0000e000ff0a7b82 */ /* 0x000ea20000000a00 */
[----:B0-----:R-:W-:-:S04]  /*0060*/  IMAD R4, R5, UR4, R6 ;  /* 0x0000000405047c24 */ /* 0x001fc8000f8e0206 */
[----:B--2---:R-:W-:-:S05]  /*0070*/  IMAD.WIDE R10, R4, 0x10, R10 ;  /* 0x00000010040a7825 */ /* 0x004fca00078e020a */
[----:B-1----:R-:W2:Y:S01]  /*0080*/  LDG.E.128 R12, desc[UR8][R10.64] ;  /* 0x000000080a0c7981 */ /* 0x002ea2000c1e1d00 */
[----:B------:R-:W-:Y:S01]  /*0090*/  UMOV UR4, 0xf4deae16 ;  /* 0xf4deae1600047882 */ /* 0x000fe20000000000 */
[----:B------:R-:W-:Y:S01]  /*00a0*/  UMOV UR5, 0x3dd25868 ;  /* 0x3dd2586800057882 */ /* 0x000fe20000000000 */
[----:B------:R-:W-:Y:S02]  /*00b0*/  CS2R R2, SRZ ;  /* 0x0000000000027805 */ /* 0x000fe4000001ff00 */
[----:B------:R-:W-:Y:S01]  /*00c0*/  MOV R0, RZ ;  /* 0x000000ff00007202 */ /* 0x000fe20000000f00 */
[----:B------:R-:W0:Y:S01]  /*00d0*/  LDCU UR7, c[0x0][0x370] ;  /* 0x00006e00ff0777ac */ /* 0x000e220008000800 */
[----:B--2---:R-:W1:Y:S02]  /*00e0*/  F2F.F64.F32 R20, R15 ;  /* 0x0000000f00147310 */ /* 0x004e640000201800 */
[----:B-1----:R-:W-:Y:S01]  /*00f0*/  DMUL R20, R20, UR4 ;  /* 0x0000000414147c28 */ /* 0x002fe20008000000 */
[----:B0-----:R-:W-:-:S10]  /*0100*/  UMOV UR4, URZ ;  /* 0x000000ff00047c82 */ /* 0x001fd40008000000 */
.L_x_84:
[----:B------:R-:W0:Y:S01]  /*0110*/  LDC.64 R8, c[0x0][0x3b0] ;  /* 0x0000ec00ff087b82 */ /* 0x000e220000000a00 */
[----:B------:R-:W-:Y:S01]  /*0120*/  IMAD R15, R5, UR4, RZ ;  /* 0x00000004050f7c24 */ /* 0x000fe2000f8e02ff */
[----:B-1----:R-:W-:Y:S01]  /*0130*/  IADD3 R7, PT, PT, -R6, RZ, RZ ;  /* 0x000000ff06077210 */ /* 0x002fe20007ffe1ff */
[----:B------:R-:W-:Y:S03]  /*0140*/  BSSY.RECONVERGENT B0, `(.L_x_0) ;  /* 0x000000c000007945 */ /* 0x000fe60003800200 */
[----:B------:R-:W-:-:S13]  /*0150*/  ISETP.NE.AND P0, PT, R15, R7, PT ;  /* 0x000000070f00720c */ /* 0x000fda0003f05270 */
[----:B------:R-:W-:Y:S05]  /*0160*/  @!P0 BRA `(.L_x_1) ;  /* 0x0000000000248947 */ /* 0x000fea0003800000 */
[----:B------:R-:W1:Y:S01]  /*0170*/  LDC.64 R16, c[0x0][0x380] ;  /* 0x0000e000ff107b82 */ /* 0x000e620000000a00 */
[----:B------:R-:W-:-:S05]  /*0180*/  IADD3 R7, PT, PT, R15, R6, RZ ;  /* 0x000000060f077210 */ /* 0x000fca0007ffe0ff */
[----:B-1----:R-:W-:-:S06]  /*0190*/  IMAD.WIDE.U32 R16, R7, 0x10, R16 ;  /* 0x0000001007107825 */ /* 0x002fcc00078e0010 */
[----:B------:R-:W2:Y:S01]  /*01a0*/  LDG.E.128 R16, desc[UR8][R16.64] ;  /* 0x0000000810107981 */ /* 0x000ea2000c1e1d00 */
[----:B------:R-:W1:Y:S01]  /*01b0*/  S2UR UR6, SR_CgaCtaId ;  /* 0x00000000000679c3 */ /* 0x000e620000008800 */
[----:B------:R-:W-:Y:S02]  /*01c0*/  UMOV UR5, 0x400 ;  /* 0x0000040000057882 */ /* 0x000fe40000000000 */
[----:B-1----:R-:W-:-:S06]  /*01d0*/  ULEA UR5, UR6, UR5, 0x18 ;  /* 0x0000000506057291 */ /* 0x002fcc000f8ec0ff */
[----:B------:R-:W-:-:S05]  /*01e0*/  LEA R7, R6, UR5, 0x4 ;  /* 0x0000000506077c11 */ /* 0x000fca000f8e20ff */
[----:B--2---:R1:W-:Y:S02]  /*01f0*/  STS.128 [R7], R16 ;  /* 0x0000001007007388 */ /* 0x0043e40000000c00 */
.L_x_1:
[----:B------:R-:W-:Y:S05]  /*0200*/  BSYNC.RECONVERGENT B0 ;  /* 0x0000000000007941 */ /* 0x000fea0003800200 */
.L_x_0:
[----:B------:R-:W-:Y:S06]  /*0210*/  BAR.SYNC.DEFER_BLOCKING 0x0 ;  /* 0x0000000000007b1d */ /* 0x000fec0000010000 */
[----:B0-----:R-:W2:Y:S01]  /*0220*/  LDG.E R9, desc[UR8][R8.64] ;  /* 0x0000000808097981 */ /* 0x001ea2000c1e1900 */
[----:B------:R-:W-:Y:S01]  /*0230*/  UIADD3 UR4, UPT, UPT, UR4, 0x1, URZ ;  /* 0x0000000104047890 */ /* 0x000fe2000fffe0ff */
[----:B------:R-:W-:Y:S03]  /*0240*/  BSSY.RECONVERGENT B0, `(.L_x_2) ;  /* 0x0000297000007945 */ /* 0x000fe60003800200 */
[----:B------:R-:W-:Y:S01]  /*0250*/  UISETP.NE.AND UP0, UPT, UR4, UR7, UPT ;  /* 0x000000070400728c */ /* 0x000fe2000bf05270 */
[----:B--2---:R-:W-:-:S13]  /*0260*/  ISETP.GE.AND P0, PT, R4, R9, PT ;  /* 0x000000090400720c */ /* 0x004fda0003f06270 */
[----:B------:R-:W-:Y:S05]  /*0270*/  @P0 BRA `(.L_x_3) ;  /* 0x00000028004c0947 */ /* 0x000fea0003800000 */
[----:B------:R-:W-:Y:S01]  /*0280*/  ISETP.GE.U32.AND P0, PT, R5, 0x4, PT ;  /* 0x000000040500780c */ /* 0x000fe20003f06070 */
[----:B------:R-:W-:-:S12]  /*0290*/  HFMA2 R9, -RZ, RZ, 0, 0 ;  /* 0x00000000ff097431 */ /* 0x000fd800000001ff */
[----:B------:R-:W-:Y:S05]  /*02a0*/  @!P0 BRA `(.L_x_4) ;  /* 0x0000001400c88947 */ /* 0x000fea0003800000 */
[----:B------:R-:W0:Y:S01]  /*02b0*/  S2UR UR6, SR_CgaCtaId ;  /* 0x00000000000679c3 */ /* 0x000e220000008800 */
[----:B------:R-:W-:Y:S01]  /*02c0*/  UMOV UR5, 0x400 ;  /* 0x0000040000057882 */ /* 0x000fe20000000000 */
[----:B------:R-:W-:-:S04]  /*02d0*/  LOP3.LUT R8, R5, 0xfffffffc, RZ, 0xc0, !PT ;  /* 0xfffffffc05087812 */ /* 0x000fc800078ec0ff */
[----:B------:R-:W-:Y:S01]  /*02e0*/  IADD3 R8, PT, PT, -R8, RZ, RZ ;  /* 0x000000ff08087210 */ /* 0x000fe20007ffe1ff */
[----:B0-----:R-:W-:-:S04]  /*02f0*/  ULEA UR5, UR6, UR5, 0x18 ;  /* 0x0000000506057291 */ /* 0x001fc8000f8ec0ff */
[----:B------:R-:W-:-:S06]  /*0300*/  UIADD3 UR5, UPT, UPT, UR5, 0x20, URZ ;  /* 0x0000002005057890 */ /* 0x000fcc000fffe0ff */
[----:B-1----:R-:W-:-:S07]  /*0310*/  MOV R7, UR5 ;  /* 0x0000000500077c02 */ /* 0x002fce0008000f00 */
.L_x_49:
[----:B------:R-:W0:Y:S01]  /*0320*/  LDS.128 R16, [R7+-0x20] ;  /* 0xffffe00007107984 */ /* 0x000e220000000c00 */
[----:B------:R-:W-:Y:S01]  /*0330*/  IADD3 R8, PT, PT, R8, 0x4, RZ ;  /* 0x0000000408087810 */ /* 0x000fe20007ffe0ff */
[----:B------:R-:W-:Y:S03]  /*0340*/  BSSY.RECONVERGENT B1, `(.L_x_5) ;  /* 0x0000015000017945 */ /* 0x000fe60003800200 */
[----:B------:R-:W-:Y:S01]  /*0350*/  ISETP.NE.AND P1, PT, R8, RZ, PT ;  /* 0x000000ff0800720c */ /* 0x000fe20003f25270 */
[----:B0-----:R-:W-:Y:S01]  /*0360*/  FADD R33, -R13, R17 ;  /* 0x000000110d217221 */ /* 0x001fe20000000100 */
[----:B------:R-:W-:Y:S01]  /*0370*/  FADD R36, -R12, R16 ;  /* 0x000000100c247221 */ /* 0x000fe20000000100 */
[----:B------:R-:W-:Y:S02]  /*0380*/  FADD R35, -R14, R18 ;  /* 0x000000120e237221 */ /* 0x000fe40000000100 */
[----:B------:R-:W-:-:S04]  /*0390*/  FMUL R9, R33, R33 ;  /* 0x0000002121097220 */ /* 0x000fc80000400000 */
[----:B------:R-:W-:-:S04]  /*03a0*/  FFMA R16, R36, R36, R9 ;  /* 0x0000002424107223 */ /* 0x000fc80000000009 */
[----:B------:R-:W-:-:S04]  /*03b0*/  FFMA R15, R35, R35, R16 ;  /* 0x00000023230f7223 */ /* 0x000fc80000000010 */
[----:B------:R0:W1:Y:S01]  /*03c0*/  MUFU.RSQ R16, R15 ;  /* 0x0000000f00107308 */ /* 0x0000620000001400 */
[----:B------:R-:W-:-:S04]  /*03d0*/  IADD3 R9, PT, PT, R15, -0xd000000, RZ ;  /* 0xf30000000f097810 */ /* 0x000fc80007ffe0ff */
[----:B------:R-:W-:Y:S02]  /*03e0*/  ISETP.GT.U32.AND P0, PT, R9, 0x727fffff, PT ;  /* 0x727fffff0900780c */ /* 0x000fe40003f04070 */
[----:B------:R-:W-:-:S11]  /*03f0*/  LOP3.LUT R9, R5, 0x7fc, RZ, 0xc0, !PT ;  /* 0x000007fc05097812 */ /* 0x000fd600078ec0ff */
[----:B01----:R-:W-:Y:S05]  /*0400*/  @!P0 BRA `(.L_x_6) ;  /* 0x0000000000108947 */ /* 0x003fea0003800000 */
[----:B------:R-:W-:-:S07]  /*0410*/  MOV R16, 0x430 ;  /* 0x0000043000107802 */ /* 0x000fce0000000f00 */
[----:B------:R-:W-:Y:S05]  /*0420*/  CALL.REL.NOINC `($__internal_1_$__cuda_sm20_sqrt_rn_f32_slowpath) ;  /* 0x0000003400047944 */ /* 0x000fea0003c00000 */
[----:B------:R-:W-:Y:S01]  /*0430*/  MOV R34, R18 ;  /* 0x0000001200227202 */ /* 0x000fe20000000f00 */
[----:B------:R-:W-:Y:S06]  /*0440*/  BRA `(.L_x_7) ;  /* 0x0000000000107947 */ /* 0x000fec0003800000 */
.L_x_6:
[----:B------:R-:W-:Y:S01]  /*0450*/  FMUL.FTZ R34, R15, R16 ;  /* 0x000000100f227220 */ /* 0x000fe20000410000 */
[----:B------:R-:W-:-:S03]  /*0460*/  FMUL.FTZ R16, R16, 0.5 ;  /* 0x3f00000010107820 */ /* 0x000fc60000410000 */
[----:B------:R-:W-:-:S04]  /*0470*/  FFMA R15, -R34, R34, R15 ;  /* 0x00000022220f7223 */ /* 0x000fc8000000010f */
[----:B------:R-:W-:-:S07]  /*0480*/  FFMA R34, R15, R16, R34 ;  /* 0x000000100f227223 */ /* 0x000fce0000000022 */
.L_x_7:
[----:B------:R-:W-:Y:S05]  /*0490*/  BSYNC.RECONVERGENT B1 ;  /* 0x0000000000017941 */ /* 0x000fea0003800200 */
.L_x_5:
[----:B------:R-:W-:Y:S01]  /*04a0*/  FMUL R22, R34, R34 ;  /* 0x0000002222167220 */ /* 0x000fe20000400000 */
[----:B------:R-:W-:Y:S01]  /*04b0*/  HFMA2 R16, -RZ, RZ, 0, 5.9604644775390625e-08 ;  /* 0x00000001ff107431 */ /* 0x000fe200000001ff */
[----:B------:R-:W-:Y:S01]  /*04c0*/  F2F.F64.F32 R18, R19 ;  /* 0x0000001300127310 */ /* 0x000fe20000201800 */
[----:B------:R-:W-:Y:S07]  /*04d0*/  BSSY.RECONVERGENT B1, `(.L_x_8) ;  /* 0x0000012000017945 */ /* 0x000fee0003800200 */
[----:B------:R-:W0:Y:S08]  /*04e0*/  F2F.F64.F32 R22, R22 ;  /* 0x0000001600167310 */ /* 0x000e300000201800 */
[----:B0-----:R-:W0:Y:S02]  /*04f0*/  MUFU.RCP64H R17, R23 ;  /* 0x0000001700117308 */ /* 0x001e240000001800 */
[----:B0-----:R-:W-:-:S08]  /*0500*/  DFMA R24, -R22, R16, 1 ;  /* 0x3ff000001618742b */ /* 0x001fd00000000110 */
[----:B------:R-:W-:-:S08]  /*0510*/  DFMA R24, R24, R24, R24 ;  /* 0x000000181818722b */ /* 0x000fd00000000018 */
[----:B------:R-:W-:Y:S02]  /*0520*/  DFMA R24, R16, R24, R16 ;  /* 0x000000181018722b */ /* 0x000fe40000000010 */
[----:B------:R-:W-:-:S06]  /*0530*/  DMUL R16, R20, R18 ;  /* 0x0000001214107228 */ /* 0x000fcc0000000000 */
[----:B------:R-:W-:-:S04]  /*0540*/  DFMA R26, -R22, R24, 1 ;  /* 0x3ff00000161a742b */ /* 0x000fc80000000118 */
[----:B------:R-:W-:-:S04]  /*0550*/  FSETP.GEU.AND P2, PT, |R17|, 6.5827683646048100446e-37, PT ;  /* 0x036000001100780b */ /* 0x000fc80003f4e200 */
[----:B------:R-:W-:-:S08]  /*0560*/  DFMA R26, R24, R26, R24 ;  /* 0x0000001a181a722b */ /* 0x000fd00000000018 */
[----:B------:R-:W-:-:S08]  /*0570*/  DMUL R38, R16, R26 ;  /* 0x0000001a10267228 */ /* 0x000fd00000000000 */
[----:B------:R-:W-:-:S08]  /*0580*/  DFMA R24, -R22, R38, R16 ;  /* 0x000000261618722b */ /* 0x000fd00000000110 */
[----:B------:R-:W-:-:S10]  /*0590*/  DFMA R38, R26, R24, R38 ;  /* 0x000000181a26722b */ /* 0x000fd40000000026 */
[----:B------:R-:W-:-:S05]  /*05a0*/  FFMA R15, RZ, R23, R39 ;  /* 0x00000017ff0f7223 */ /* 0x000fca0000000027 */
[----:B------:R-:W-:-:S13]  /*05b0*/  FSETP.GT.AND P0, PT, |R15|, 1.469367938527859385e-39, PT ;  /* 0x001000000f00780b */ /* 0x000fda0003f04200 */
[----:B------:R-:W-:Y:S05]  /*05c0*/  @P0 BRA P2, `(.L_x_9) ;  /* 0x0000000000080947 */ /* 0x000fea0001000000 */
[----:B------:R-:W-:-:S07]  /*05d0*/  MOV R28, 0x5f0 ;  /* 0x000005f0001c7802 */ /* 0x000fce0000000f00 */
[----:B------:R-:W-:Y:S05]  /*05e0*/  CALL.REL.NOINC `($__internal_0_$__cuda_sm20_div_rn_f64_full) ;  /* 0x0000002c002c7944 */ /* 0x000fea0003c00000 */
.L_x_9:
[----:B------:R-:W-:Y:S05]  /*05f0*/  BSYNC.RECONVERGENT B1 ;  /* 0x0000000000017941 */ /* 0x000fea0003800200 */
.L_x_8:
[----:B------:R-:W0:Y:S01]  /*0600*/  F2F.F32.F64 R28, R38 ;  /* 0x00000026001c7310 */ /* 0x000e220000301000 */
[----:B------:R-:W-:Y:S07]  /*0610*/  BSSY.RECONVERGENT B3, `(.L_x_10) ;  /* 0x000000e000037945 */ /* 0x000fee0003800200 */
[----:B------:R-:W1:Y:S01]  /*0620*/  MUFU.RCP R15, R34 ;  /* 0x00000022000f7308 */ /* 0x000e620000001000 */
[----:B0-----:R-:W-:-:S07]  /*0630*/  FMUL R26, R36, R28 ;  /* 0x0000001c241a7220 */ /* 0x001fce0000400000 */
[----:B------:R-:W0:Y:S01]  /*0640*/  FCHK P0, R26, R34 ;  /* 0x000000221a007302 */ /* 0x000e220000000000 */
[----:B-1----:R-:W-:-:S04]  /*0650*/  FFMA R16, R15, -R34, 1 ;  /* 0x3f8000000f107423 */ /* 0x002fc80000000822 */
[----:B------:R-:W-:-:S04]  /*0660*/  FFMA R15, R15, R16, R15 ;  /* 0x000000100f0f7223 */ /* 0x000fc8000000000f */
[----:B------:R-:W-:-:S04]  /*0670*/  FFMA R17, R26, R15, RZ ;  /* 0x0000000f1a117223 */ /* 0x000fc800000000ff */
[----:B------:R-:W-:-:S04]  /*0680*/  FFMA R16, R17, -R34, R26 ;  /* 0x8000002211107223 */ /* 0x000fc8000000001a */
[----:B------:R-:W-:Y:S01]  /*0690*/  FFMA R17, R15, R16, R17 ;  /* 0x000000100f117223 */ /* 0x000fe20000000011 */
[----:B0-----:R-:W-:Y:S06]  /*06a0*/  @!P0 BRA `(.L_x_11) ;  /* 0x0000000000108947 */ /* 0x001fec0003800000 */
[----:B------:R-:W-:Y:S02]  /*06b0*/  MOV R36, R34 ;  /* 0x0000002200247202 */ /* 0x000fe40000000f00 */
[----:B------:R-:W-:-:S07]  /*06c0*/  MOV R18, 0x6e0 ;  /* 0x000006e000127802 */ /* 0x000fce0000000f00 */
[----:B------:R-:W-:Y:S05]  /*06d0*/  CALL.REL.NOINC `($__internal_2_$__cuda_sm3x_div_rn_noftz_f32_slowpath) ;  /* 0x0000003000ac7944 */ /* 0x000fea0003c00000 */
[----:B------:R-:W-:-:S07]  /*06e0*/  MOV R17, R15 ;  /* 0x0000000f00117202 */ /* 0x000fce0000000f00 */
.L_x_11:
[----:B------:R-:W-:Y:S05]  /*06f0*/  BSYNC.RECONVERGENT B3 ;  /* 0x0000000000037941 */ /* 0x000fea0003800200 */
.L_x_10:
[----:B------:R-:W0:Y:S01]  /*0700*/  MUFU.RCP R15, R34 ;  /* 0x00000022000f7308 */ /* 0x000e220000001000 */
[----:B------:R-:W-:Y:S01]  /*0710*/  FMUL R26, R33, R28 ;  /* 0x0000001c211a7220 */ /* 0x000fe20000400000 */
[----:B------:R-:W-:Y:S01]  /*0720*/  BSSY.RECONVERGENT B3, `(.L_x_12) ;  /* 0x000000d000037945 */ /* 0x000fe20003800200 */
[----:B------:R-:W-:-:S05]  /*0730*/  FADD R33, R17, R2 ;  /* 0x0000000211217221 */ /* 0x000fca0000000000 */
[----:B------:R-:W1:Y:S01]  /*0740*/  FCHK P0, R26, R34 ;  /* 0x000000221a007302 */ /* 0x000e620000000000 */
[----:B0-----:R-:W-:-:S04]  /*0750*/  FFMA R16, R15, -R34, 1 ;  /* 0x3f8000000f107423 */ /* 0x001fc80000000822 */
[----:B------:R-:W-:-:S04]  /*0760*/  FFMA R15, R15, R16, R15 ;  /* 0x000000100f0f7223 */ /* 0x000fc8000000000f */
[----:B------:R-:W-:-:S04]  /*0770*/  FFMA R16, R15, R26, RZ ;  /* 0x0000001a0f107223 */ /* 0x000fc800000000ff */
[----:B------:R-:W-:-:S04]  /*0780*/  FFMA R19, R16, -R34, R26 ;  /* 0x8000002210137223 */ /* 0x000fc8000000001a */
[----:B------:R-:W-:Y:S01]  /*0790*/  FFMA R2, R15, R19, R16 ;  /* 0x000000130f027223 */ /* 0x000fe20000000010 */
[----:B-1----:R-:W-:Y:S06]  /*07a0*/  @!P0 BRA `(.L_x_13) ;  /* 0x0000000000108947 */ /* 0x002fec0003800000 */
[----:B------:R-:W-:Y:S02]  /*07b0*/  MOV R36, R34 ;  /* 0x0000002200247202 */ /* 0x000fe40000000f00 */
[----:B------:R-:W-:-:S07]  /*07c0*/  MOV R18, 0x7e0 ;  /* 0x000007e000127802 */ /* 0x000fce0000000f00 */
[----:B------:R-:W-:Y:S05]  /*07d0*/  CALL.REL.NOINC `($__internal_2_$__cuda_sm3x_div_rn_noftz_f32_slowpath) ;  /* 0x00000030006c7944 */ /* 0x000fea0003c00000 */
[----:B------:R-:W-:-:S07]  /*07e0*/  MOV R2, R15 ;  /* 0x0000000f00027202 */ /* 0x000fce0000000f00 */
.L_x_13:
[----:B------:R-:W-:Y:S05]  /*07f0*/  BSYNC.RECONVERGENT B3 ;  /* 0x0000000000037941 */ /* 0x000fea0003800200 */
.L_x_12:
        /* <DEDUP_REMOVED lines=14> */
.L_x_15:
[----:B------:R-:W-:Y:S05]  /*08e0*/  BSYNC.RECONVERGENT B3 ;  /* 0x0000000000037941 */ /* 0x000fea0003800200 */
.L_x_14:
[----:B------:R-:W0:Y:S01]  /*08f0*/  LDS.128 R16, [R7+-0x10] ;  /* 0xfffff00007107984 */ /* 0x000e220000000c00 */
[----:B------:R-:W-:Y:S01]  /*0900*/  BSSY.RECONVERGENT B1, `(.L_x_16) ;  /* 0x0000015000017945 */ /* 0x000fe20003800200 */
[----:B------:R-:W-:Y:S01]  /*0910*/  FADD R0, R15, R0 ;  /* 0x000000000f007221 */ /* 0x000fe20000000000 */
        /* <DEDUP_REMOVED lines=8> */
[----:B------:R-:W-:-:S13]  /*09a0*/  ISETP.GT.U32.AND P0, PT, R16, 0x727fffff, PT ;  /* 0x727fffff1000780c */ /* 0x000fda0003f04070 */
[----:B01----:R-:W-:Y:S05]  /*09b0*/  @!P0 BRA `(.L_x_17) ;  /* 0x0000000000148947 */ /* 0x003fea0003800000 */
[----:B------:R-:W-:Y:S02]  /*09c0*/  MOV R15, R17 ;  /* 0x00000011000f7202 */ /* 0x000fe40000000f00 */
[----:B------:R-:W-:-:S07]  /*09d0*/  MOV R16, 0x9f0 ;  /* 0x000009f000107802 */ /* 0x000fce0000000f00 */
[----:B------:R-:W-:Y:S05]  /*09e0*/  CALL.REL.NOINC `($__internal_1_$__cuda_sm20_sqrt_rn_f32_slowpath) ;  /* 0x0000002c00947944 */ /* 0x000fea0003c00000 */
[----:B------:R-:W-:Y:S01]  /*09f0*/  MOV R36, R18 ;  /* 0x0000001200247202 */ /* 0x000fe20000000f00 */
[----:B------:R-:W-:Y:S06]  /*0a00*/  BRA `(.L_x_18) ;  /* 0x0000000000107947 */ /* 0x000fec0003800000 */
.L_x_17:
[----:B------:R-:W-:Y:S01]  /*0a10*/  FMUL.FTZ R36, R17, R18 ;  /* 0x0000001211247220 */ /* 0x000fe20000410000 */
[----:B------:R-:W-:-:S03]  /*0a20*/  FMUL.FTZ R16, R18, 0.5 ;  /* 0x3f00000012107820 */ /* 0x000fc60000410000 */
[----:B------:R-:W-:-:S04]  /*0a30*/  FFMA R15, -R36, R36, R17 ;  /* 0x00000024240f7223 */ /* 0x000fc80000000111 */
[----:B------:R-:W-:-:S07]  /*0a40*/  FFMA R36, R15, R16, R36 ;  /* 0x000000100f247223 */ /* 0x000fce0000000024 */
.L_x_18:
[----:B------:R-:W-:Y:S05]  /*0a50*/  BSYNC.RECONVERGENT B1 ;  /* 0x0000000000017941 */ /* 0x000fea0003800200 */
.L_x_16:
        /* <DEDUP_REMOVED lines=21> */
.L_x_20:
[----:B------:R-:W-:Y:S05]  /*0bb0*/  BSYNC.RECONVERGENT B1 ;  /* 0x0000000000017941 */ /* 0x000fea0003800200 */
.L_x_19:
        /* <DEDUP_REMOVED lines=11> */
[----:B------:R-:W-:-:S07]  /*0c70*/  MOV R18, 0xc90 ;  /* 0x00000c9000127802 */ /* 0x000fce0000000f00 */
[----:B------:R-:W-:Y:S05]  /*0c80*/  CALL.REL.NOINC `($__internal_2_$__cuda_sm3x_div_rn_noftz_f32_slowpath) ;  /* 0x0000002c00407944 */ /* 0x000fea0003c00000 */
[----:B------:R-:W-:-:S07]  /*0c90*/  MOV R16, R15 ;  /* 0x0000000f00107202 */ /* 0x000fce0000000f00 */
.L_x_22:
[----:B------:R-:W-:Y:S05]  /*0ca0*/  BSYNC.RECONVERGENT B3 ;  /* 0x0000000000037941 */ /* 0x000fea0003800200 */
.L_x_21:
        /* <DEDUP_REMOVED lines=11> */
[----:B------:R-:W-:-:S07]  /*0d60*/  MOV R18, 0xd80 ;  /* 0x00000d8000127802 */ /* 0x000fce0000000f00 */
[----:B------:R-:W-:Y:S05]  /*0d70*/  CALL.REL.NOINC `($__internal_2_$__cuda_sm3x_div_rn_noftz_f32_slowpath) ;  /* 0x0000002c00047944 */ /* 0x000fea0003c00000 */
[----:B------:R-:W-:-:S07]  /*0d80*/  MOV R17, R15 ;  /* 0x0000000f00117202 */ /* 0x000fce0000000f00 */
.L_x_24:
[----:B------:R-:W-:Y:S05]  /*0d90*/  BSYNC.RECONVERGENT B3 ;  /* 0x0000000000037941 */ /* 0x000fea0003800200 */
.L_x_23:
        /* <DEDUP_REMOVED lines=13> */
.L_x_26:
[----:B------:R-:W-:Y:S05]  /*0e70*/  BSYNC.RECONVERGENT B3 ;  /* 0x0000000000037941 */ /* 0x000fea0003800200 */
.L_x_25:
[----:B------:R-:W0:Y:S01]  /*0e80*/  LDS.128 R16, [R7] ;  /* 0x0000000007107984 */ /* 0x000e220000000c00 */
        /* <DEDUP_REMOVED lines=17> */
.L_x_28:
[----:B------:R-:W-:Y:S01]  /*0fa0*/  FMUL.FTZ R36, R17, R18 ;  /* 0x0000001211247220 */ /* 0x000fe20000410000 */
[----:B------:R-:W-:-:S03]  /*0fb0*/  FMUL.FTZ R16, R18, 0.5 ;  /* 0x3f00000012107820 */ /* 0x000fc60000410000 */
[----:B------:R-:W-:-:S04]  /*0fc0*/  FFMA R15, -R36, R36, R17 ;  /* 0x00000024240f7223 */ /* 0x000fc80000000111 */
[----:B------:R-:W-:-:S07]  /*0fd0*/  FFMA R36, R15, R16, R36 ;  /* 0x000000100f247223 */ /* 0x000fce0000000024 */
.L_x_29:
[----:B------:R-:W-:Y:S05]  /*0fe0*/  BSYNC.RECONVERGENT B1 ;  /* 0x0000000000017941 */ /* 0x000fea0003800200 */
.L_x_27:
        /* <DEDUP_REMOVED lines=21> */
.L_x_31:
[----:B------:R-:W-:Y:S05]  /*1140*/  BSYNC.RECONVERGENT B1 ;  /* 0x0000000000017941 */ /* 0x000fea0003800200 */
.L_x_30:
        /* <DEDUP_REMOVED lines=14> */
.L_x_33:
[----:B------:R-:W-:Y:S05]  /*1230*/  BSYNC.RECONVERGENT B3 ;  /* 0x0000000000037941 */ /* 0x000fea0003800200 */
.L_x_32:
        /* <DEDUP_REMOVED lines=14> */
.L_x_35:
[----:B------:R-:W-:Y:S05]  /*1320*/  BSYNC.RECONVERGENT B3 ;  /* 0x0000000000037941 */ /* 0x000fea0003800200 */
.L_x_34:
        /* <DEDUP_REMOVED lines=13> */
.L_x_37:
[----:B------:R-:W-:Y:S05]  /*1400*/  BSYNC.RECONVERGENT B3 ;  /* 0x0000000000037941 */ /* 0x000fea0003800200 */
.L_x_36:
[----:B------:R-:W0:Y:S01]  /*1410*/  LDS.128 R16, [R7+0x10] ;  /* 0x0000100007107984 */ /* 0x000e220000000c00 */
        /* <DEDUP_REMOVED lines=17> */
.L_x_39:
[----:B------:R-:W-:Y:S01]  /*1530*/  FMUL.FTZ R36, R17, R18 ;  /* 0x0000001211247220 */ /* 0x000fe20000410000 */
[----:B------:R-:W-:-:S03]  /*1540*/  FMUL.FTZ R16, R18, 0.5 ;  /* 0x3f00000012107820 */ /* 0x000fc60000410000 */
[----:B------:R-:W-:-:S04]  /*1550*/  FFMA R15, -R36, R36, R17 ;  /* 0x00000024240f7223 */ /* 0x000fc80000000111 */
[----:B------:R-:W-:-:S07]  /*1560*/  FFMA R36, R15, R16, R36 ;  /* 0x000000100f247223 */ /* 0x000fce0000000024 */
.L_x_40:
[----:B------:R-:W-:Y:S05]  /*1570*/  BSYNC.RECONVERGENT B1 ;  /* 0x0000000000017941 */ /* 0x000fea0003800200 */
.L_x_38:
        /* <DEDUP_REMOVED lines=21> */
.L_x_42:
[----:B------:R-:W-:Y:S05]  /*16d0*/  BSYNC.RECONVERGENT B1 ;  /* 0x0000000000017941 */ /* 0x000fea0003800200 */
.L_x_41:
        /* <DEDUP_REMOVED lines=14> */
.L_x_44:
[----:B------:R-:W-:Y:S05]  /*17c0*/  BSYNC.RECONVERGENT B3 ;  /* 0x0000000000037941 */ /* 0x000fea0003800200 */
.L_x_43:
        /* <DEDUP_REMOVED lines=14> */
.L_x_46:
[----:B------:R-:W-:Y:S05]  /*18b0*/  BSYNC.RECONVERGENT B3 ;  /* 0x0000000000037941 */ /* 0x000fea0003800200 */
.L_x_45:
        /* <DEDUP_REMOVED lines=13> */
.L_x_48:
[----:B------:R-:W-:Y:S05]  /*1990*/  BSYNC.RECONVERGENT B3 ;  /* 0x0000000000037941 */ /* 0x000fea0003800200 */
.L_x_47:
[----:B------:R-:W-:Y:S01]  /*19a0*/  FADD R0, R0, R15 ;  /* 0x0000000f00007221 */ /* 0x000fe20000000000 */
[----:B------:R-:W-:Y:S01]  /*19b0*/  IADD3 R7, PT, PT, R7, 0x40, RZ ;  /* 0x0000004007077810 */ /* 0x000fe20007ffe0ff */
[----:B------:R-:W-:Y:S06]  /*19c0*/  @P1 BRA `(.L_x_49) ;  /* 0xffffffe800541947 */ /* 0x000fec000383ffff */
.L_x_4:
[----:B-1----:R-:W-:-:S13]  /*19d0*/  LOP3.LUT P0, R7, R5, 0x3, RZ, 0xc0, !PT ;  /* 0x0000000305077812 */ /* 0x002fda000780c0ff */
[----:B------:R-:W-:Y:S05]  /*19e0*/  @!P0 BRA `(.L_x_3) ;  /* 0x0000001000708947 */ /* 0x000fea0003800000 */
[----:B------:R-:W-:-:S13]  /*19f0*/  ISETP.NE.AND P0, PT, R7, 0x1, PT ;  /* 0x000000010700780c */ /* 0x000fda0003f05270 */
[----:B------:R-:W-:Y:S05]  /*1a00*/  @!P0 BRA `(.L_x_50) ;  /* 0x0000000800e48947 */ /* 0x000fea0003800000 */
[----:B------:R-:W0:Y:S01]  /*1a10*/  S2UR UR6, SR_CgaCtaId ;  /* 0x00000000000679c3 */ /* 0x000e220000008800 */
[----:B------:R-:W-:Y:S01]  /*1a20*/  UMOV UR5, 0x400 ;  /* 0x0000040000057882 */ /* 0x000fe20000000000 */
[----:B------:R-:W-:Y:S01]  /*1a30*/  BSSY.RECONVERGENT B1, `(.L_x_51) ;  /* 0x0000017000017945 */ /* 0x000fe20003800200 */
[----:B0-----:R-:W-:-:S06]  /*1a40*/  ULEA UR5, UR6, UR5, 0x18 ;  /* 0x0000000506057291 */ /* 0x001fcc000f8ec0ff */
[----:B------:R-:W-:-:S05]  /*1a50*/  LEA R7, R9, UR5, 0x4 ;  /* 0x0000000509077c11 */ /* 0x000fca000f8e20ff */
[----:B------:R-:W0:Y:S02]  /*1a60*/  LDS.128 R16, [R7] ;  /* 0x0000000007107984 */ /* 0x000e240000000c00 */
        /* <DEDUP_REMOVED lines=15> */
.L_x_52:
[----:B------:R-:W-:Y:S01]  /*1b60*/  FMUL.FTZ R33, R16, R17 ;  /* 0x0000001110217220 */ /* 0x000fe20000410000 */
[----:B------:R-:W-:-:S03]  /*1b70*/  FMUL.FTZ R15, R17, 0.5 ;  /* 0x3f000000110f7820 */ /* 0x000fc60000410000 */
[----:B------:R-:W-:-:S04]  /*1b80*/  FFMA R16, -R33, R33, R16 ;  /* 0x0000002121107223 */ /* 0x000fc80000000110 */
[----:B------:R-:W-:-:S07]  /*1b90*/  FFMA R33, R16, R15, R33 ;  /* 0x0000000f10217223 */ /* 0x000fce0000000021 */
.L_x_53:
[----:B------:R-:W-:Y:S05]  /*1ba0*/  BSYNC.RECONVERGENT B1 ;  /* 0x0000000000017941 */ /* 0x000fea0003800200 */
.L_x_51:
[----:B------:R-:W-:Y:S01]  /*1bb0*/  FMUL R22, R33, R33 ;  /* 0x0000002121167220 */ /* 0x000fe20000400000 */
[----:B------:R-:W-:Y:S01]  /*1bc0*/  HFMA2 R24, -RZ, RZ, 0, 5.9604644775390625e-08 ;  /* 0x00000001ff187431 */ /* 0x000fe200000001ff */
[----:B------:R-:W-:Y:S04]  /*1bd0*/  BSSY.RECONVERGENT B1, `(.L_x_54) ;  /* 0x0000013000017945 */ /* 0x000fe80003800200 */
[----:B------:R-:W0:Y:S08]  /*1be0*/  F2F.F64.F32 R22, R22 ;  /* 0x0000001600167310 */ /* 0x000e300000201800 */
[----:B0-----:R-:W0:Y:S02]  /*1bf0*/  MUFU.RCP64H R25, R23 ;  /* 0x0000001700197308 */ /* 0x001e240000001800 */
[----:B0-----:R-:W-:-:S08]  /*1c00*/  DFMA R16, -R22, R24, 1 ;  /* 0x3ff000001610742b */ /* 0x001fd00000000118 */
[----:B------:R-:W-:Y:S02]  /*1c10*/  DFMA R26, R16, R16, R16 ;  /* 0x00000010101a722b */ /* 0x000fe40000000010 */
[----:B------:R-:W0:Y:S06]  /*1c20*/  F2F.F64.F32 R16, R19 ;  /* 0x0000001300107310 */ /* 0x000e2c0000201800 */
[----:B------:R-:W-:-:S08]  /*1c30*/  DFMA R26, R24, R26, R24 ;  /* 0x0000001a181a722b */ /* 0x000fd00000000018 */
[----:B------:R-:W-:Y:S02]  /*1c40*/  DFMA R24, -R22, R26, 1 ;  /* 0x3ff000001618742b */ /* 0x000fe4000000011a */
[----:B0-----:R-:W-:-:S06]  /*1c50*/  DMUL R16, R20, R16 ;  /* 0x0000001014107228 */ /* 0x001fcc0000000000 */
[----:B------:R-:W-:-:S04]  /*1c60*/  DFMA R24, R26, R24, R26 ;  /* 0x000000181a18722b */ /* 0x000fc8000000001a */
[----:B------:R-:W-:-:S04]  /*1c70*/  FSETP.GEU.AND P1, PT, |R17|, 6.5827683646048100446e-37, PT ;  /* 0x036000001100780b */ /* 0x000fc80003f2e200 */
        /* <DEDUP_REMOVED lines=8> */
.L_x_55:
[----:B------:R-:W-:Y:S05]  /*1d00*/  BSYNC.RECONVERGENT B1 ;  /* 0x0000000000017941 */ /* 0x000fea0003800200 */
.L_x_54:
        /* <DEDUP_REMOVED lines=14> */
.L_x_57:
[----:B------:R-:W-:Y:S05]  /*1df0*/  BSYNC.RECONVERGENT B3 ;  /* 0x0000000000037941 */ /* 0x000fea0003800200 */
.L_x_56:
        /* <DEDUP_REMOVED lines=14> */
.L_x_59:
[----:B------:R-:W-:Y:S05]  /*1ee0*/  BSYNC.RECONVERGENT B3 ;  /* 0x0000000000037941 */ /* 0x000fea0003800200 */
.L_x_58:
        /* <DEDUP_REMOVED lines=14> */
.L_x_61:
[----:B------:R-:W-:Y:S05]  /*1fd0*/  BSYNC.RECONVERGENT B3 ;  /* 0x0000000000037941 */ /* 0x000fea0003800200 */
.L_x_60:
        /* <DEDUP_REMOVED lines=18> */
.L_x_63:
[----:B------:R-:W-:Y:S01]  /*2100*/  FMUL.FTZ R7, R18, R17 ;  /* 0x0000001112077220 */ /* 0x000fe20000410000 */
[----:B------:R-:W-:-:S03]  /*2110*/  FMUL.FTZ R15, R17, 0.5 ;  /* 0x3f000000110f7820 */ /* 0x000fc60000410000 */
[----:B------:R-:W-:-:S04]  /*2120*/  FFMA R16, -R7, R7, R18 ;  /* 0x0000000707107223 */ /* 0x000fc80000000112 */
[----:B------:R-:W-:-:S07]  /*2130*/  FFMA R7, R16, R15, R7 ;  /* 0x0000000f10077223 */ /* 0x000fce0000000007 */
.L_x_64:
[----:B------:R-:W-:Y:S05]  /*2140*/  BSYNC.RECONVERGENT B1 ;  /* 0x0000000000017941 */ /* 0x000fea0003800200 */
.L_x_62:
        /* <DEDUP_REMOVED lines=21> */
.L_x_66:
[----:B------:R-:W-:Y:S05]  /*22a0*/  BSYNC.RECONVERGENT B1 ;  /* 0x0000000000017941 */ /* 0x000fea0003800200 */
.L_x_65:
        /* <DEDUP_REMOVED lines=14> */
.L_x_68:
[----:B------:R-:W-:Y:S05]  /*2390*/  BSYNC.RECONVERGENT B3 ;  /* 0x0000000000037941 */ /* 0x000fea0003800200 */
.L_x_67:
        /* <DEDUP_REMOVED lines=14> */
.L_x_70:
[----:B------:R-:W-:Y:S05]  /*2480*/  BSYNC.RECONVERGENT B3 ;  /* 0x0000000000037941 */ /* 0x000fea0003800200 */
.L_x_69:
        /* <DEDUP_REMOVED lines=14> */
.L_x_72:
[----:B------:R-:W-:Y:S05]  /*2570*/  BSYNC.RECONVERGENT B3 ;  /* 0x0000000000037941 */ /* 0x000fea0003800200 */
.L_x_71:
[----:B------:R-:W-:Y:S01]  /*2580*/  FADD R0, R0, R15 ;  /* 0x0000000f00007221 */ /* 0x000fe20000000000 */
[----:B------:R-:W-:-:S07]  /*2590*/  IADD3 R9, PT, PT, R9, 0x2, RZ ;  /* 0x0000000209097810 */ /* 0x000fce0007ffe0ff */
.L_x_50:
[----:B------:R-:W-:-:S04]  /*25a0*/  LOP3.LUT R7, R5, 0x1, RZ, 0xc0, !PT ;  /* 0x0000000105077812 */ /* 0x000fc800078ec0ff */
[----:B------:R-:W-:-:S13]  /*25b0*/  ISETP.NE.U32.AND P0, PT, R7, 0x1, PT ;  /* 0x000000010700780c */ /* 0x000fda0003f05070 */
[----:B------:R-:W-:Y:S05]  /*25c0*/  @P0 BRA `(.L_x_3) ;  /* 0x0000000400780947 */ /* 0x000fea0003800000 */
[----:B------:R-:W0:Y:S01]  /*25d0*/  S2UR UR6, SR_CgaCtaId ;  /* 0x00000000000679c3 */ /* 0x000e220000008800 */
[----:B------:R-:W-:Y:S01]  /*25e0*/  UMOV UR5, 0x400 ;  /* 0x0000040000057882 */ /* 0x000fe20000000000 */
[----:B------:R-:W-:Y:S01]  /*25f0*/  BSSY.RECONVERGENT B1, `(.L_x_73) ;  /* 0x0000017000017945 */ /* 0x000fe20003800200 */
[----:B0-----:R-:W-:-:S06]  /*2600*/  ULEA UR5, UR6, UR5, 0x18 ;  /* 0x0000000506057291 */ /* 0x001fcc000f8ec0ff */
[----:B------:R-:W-:-:S06]  /*2610*/  LEA R16, R9, UR5, 0x4 ;  /* 0x0000000509107c11 */ /* 0x000fcc000f8e20ff */
        /* <DEDUP_REMOVED lines=16> */
.L_x_74:
[----:B------:R-:W-:Y:S01]  /*2720*/  FMUL.FTZ R33, R18, R17 ;  /* 0x0000001112217220 */ /* 0x000fe20000410000 */
[----:B------:R-:W-:-:S03]  /*2730*/  FMUL.FTZ R15, R17, 0.5 ;  /* 0x3f000000110f7820 */ /* 0x000fc60000410000 */
[----:B------:R-:W-:-:S04]  /*2740*/  FFMA R16, -R33, R33, R18 ;  /* 0x0000002121107223 */ /* 0x000fc80000000112 */
[----:B------:R-:W-:-:S07]  /*2750*/  FFMA R33, R16, R15, R33 ;  /* 0x0000000f10217223 */ /* 0x000fce0000000021 */
.L_x_75:
[----:B------:R-:W-:Y:S05]  /*2760*/  BSYNC.RECONVERGENT B1 ;  /* 0x0000000000017941 */ /* 0x000fea0003800200 */
.L_x_73:
        /* <DEDUP_REMOVED lines=21> */
.L_x_77:
[----:B------:R-:W-:Y:S05]  /*28c0*/  BSYNC.RECONVERGENT B1 ;  /* 0x0000000000017941 */ /* 0x000fea0003800200 */
.L_x_76:
        /* <DEDUP_REMOVED lines=14> */
.L_x_79:
[----:B------:R-:W-:Y:S05]  /*29b0*/  BSYNC.RECONVERGENT B3 ;  /* 0x0000000000037941 */ /* 0x000fea0003800200 */
.L_x_78:
        /* <DEDUP_REMOVED lines=14> */
.L_x_81:
[----:B------:R-:W-:Y:S05]  /*2aa0*/  BSYNC.RECONVERGENT B3 ;  /* 0x0000000000037941 */ /* 0x000fea0003800200 */
.L_x_80:
        /* <DEDUP_REMOVED lines=14> */
.L_x_83:
[----:B------:R-:W-:Y:S05]  /*2b90*/  BSYNC.RECONVERGENT B3 ;  /* 0x0000000000037941 */ /* 0x000fea0003800200 */
.L_x_82:
[----:B------:R-:W-:-:S07]  /*2ba0*/  FADD R0, R0, R15 ;  /* 0x0000000f00007221 */ /* 0x000fce0000000000 */
.L_x_3:
[----:B------:R-:W-:Y:S05]  /*2bb0*/  BSYNC.RECONVERGENT B0 ;  /* 0x0000000000007941 */ /* 0x000fea0003800200 */
.L_x_2:
[----:B------:R-:W-:Y:S06]  /*2bc0*/  BAR.SYNC.DEFER_BLOCKING 0x0 ;  /* 0x0000000000007b1d */ /* 0x000fec0000010000 */
[----:B------:R-:W-:Y:S05]  /*2bd0*/  BRA.U UP0, `(.L_x_84) ;  /* 0xffffffd5004c7547 */ /* 0x000fea000b83ffff */
[----:B-1----:R-:W0:Y:S02]  /*2be0*/  LDC.64 R6, c[0x0][0x3b0] ;  /* 0x0000ec00ff067b82 */ /* 0x002e240000000a00 */
[----:B0-----:R-:W2:Y:S02]  /*2bf0*/  LDG.E R7, desc[UR8][R6.64] ;  /* 0x0000000806077981 */ /* 0x001ea4000c1e1900 */
[----:B--2---:R-:W-:-:S13]  /*2c00*/  ISETP.GE.AND P0, PT, R4, R7, PT ;  /* 0x000000070400720c */ /* 0x004fda0003f06270 */
[----:B------:R-:W-:Y:S05]  /*2c10*/  @P0 EXIT ;  /* 0x000000000000094d */ /* 0x000fea0003800000 */
[----:B------:R-:W0:Y:S01]  /*2c20*/  LDC.64 R6, c[0x0][0x3b8] ;  /* 0x0000ee00ff067b82 */ /* 0x000e220000000a00 */
[----:B------:R-:W2:Y:S07]  /*2c30*/  LDG.E.128 R12, desc[UR8][R10.64] ;  /* 0x000000080a0c7981 */ /* 0x000eae000c1e1d00 */
[----:B------:R-:W1:Y:S08]  /*2c40*/  LDC.64 R8, c[0x0][0x390] ;  /* 0x0000e400ff087b82 */ /* 0x000e700000000a00 */
[----:B------:R-:W3:Y:S01]  /*2c50*/  LDC.64 R16, c[0x0][0x388] ;  /* 0x0000e200ff107b82 */ /* 0x000ee20000000a00 */
[----:B0-----:R-:W4:Y:S07]  /*2c60*/  LDG.E R20, desc[UR8][R6.64] ;  /* 0x0000000806147981 */ /* 0x001f2e000c1e1900 */
[----:B------:R-:W0:Y:S01]  /*2c70*/  LDC.64 R18, c[0x0][0x398] ;  /* 0x0000e600ff127b82 */ /* 0x000e220000000a00 */
[----:B-1----:R-:W-:-:S05]  /*2c80*/  IMAD.WIDE R8, R4, 0xc, R8 ;  /* 0x0000000c04087825 */ /* 0x002fca00078e0208 */
[----:B------:R-:W5:Y:S01]  /*2c90*/  LDG.E R21, desc[UR8][R8.64] ;  /* 0x0000000808157981 */ /* 0x000f62000c1e1900 */
[----:B---3--:R-:W-:-:S05]  /*2ca0*/  IMAD.WIDE R16, R4, 0xc, R16 ;  /* 0x0000000c04107825 */ /* 0x008fca00078e0210 */
[----:B------:R-:W2:Y:S01]  /*2cb0*/  LDG.E R5, desc[UR8][R16.64] ;  /* 0x0000000810057981 */ /* 0x000ea2000c1e1900 */
[----:B0-----:R-:W-:Y:S01]  /*2cc0*/  IMAD.WIDE R18, R4, 0x10, R18 ;  /* 0x0000001004127825 */ /* 0x001fe200078e0212 */
[----:B----4-:R-:W-:-:S05]  /*2cd0*/  I2FP.F32.S32 R20, R20 ;  /* 0x0000001400147245 */ /* 0x010fca0000201400 */
[----:B-----5:R-:W-:Y:S01]  /*2ce0*/  FMUL R21, R20, R21 ;  /* 0x0000001514157220 */ /* 0x020fe20000400000 */
[----:B--2---:R-:W-:-:S03]  /*2cf0*/  FFMA R5, R5, R20, R12 ;  /* 0x0000001405057223 */ /* 0x004fc6000000000c */
[----:B------:R-:W-:-:S04]  /*2d00*/  FMUL R20, R20, R21 ;  /* 0x0000001514147220 */ /* 0x000fc80000400000 */
[----:B------:R-:W-:-:S05]  /*2d10*/  FFMA R5, R20, 0.5, R5 ;  /* 0x3f00000014057823 */ /* 0x000fca0000000005 */
[----:B------:R0:W-:Y:S04]  /*2d20*/  STG.E desc[UR8][R18.64], R5 ;  /* 0x0000000512007986 */ /* 0x0001e8000c101908 */
[----:B------:R-:W2:Y:S04]  /*2d30*/  LDG.E R20, desc[UR8][R6.64] ;  /* 0x0000000806147981 */ /* 0x000ea8000c1e1900 */
[----:B------:R-:W3:Y:S04]  /*2d40*/  LDG.E R21, desc[UR8][R8.64+0x4] ;  /* 0x0000040808157981 */ /* 0x000ee8000c1e1900 */
[----:B------:R-:W4:Y:S01]  /*2d50*/  LDG.E R12, desc[UR8][R16.64+0x4] ;  /* 0x00000408100c7981 */ /* 0x000f22000c1e1900 */
[----:B--2---:R-:W-:-:S05]  /*2d60*/  I2FP.F32.S32 R20, R20 ;  /* 0x0000001400147245 */ /* 0x004fca0000201400 */
[----:B---3--:R-:W-:Y:S01]  /*2d70*/  FMUL R21, R20, R21 ;  /* 0x0000001514157220 */ /* 0x008fe20000400000 */
[----:B----4-:R-:W-:-:S03]  /*2d80*/  FFMA R12, R12, R20, R13 ;  /* 0x000000140c0c7223 */ /* 0x010fc6000000000d */
[----:B------:R-:W-:-:S04]  /*2d90*/  FMUL R21, R20, R21 ;  /* 0x0000001514157220 */ /* 0x000fc80000400000 */
[----:B------:R-:W-:-:S05]  /*2da0*/  FFMA R21, R21, 0.5, R12 ;  /* 0x3f00000015157823 */ /* 0x000fca000000000c */
[----:B------:R1:W-:Y:S04]  /*2db0*/  STG.E desc[UR8][R18.64+0x4], R21 ;  /* 0x0000041512007986 */ /* 0x0003e8000c101908 */
[----:B------:R-:W2:Y:S04]  /*2dc0*/  LDG.E R12, desc[UR8][R6.64] ;  /* 0x00000008060c7981 */ /* 0x000ea8000c1e1900 */
[----:B------:R-:W3:Y:S04]  /*2dd0*/  LDG.E R13, desc[UR8][R8.64+0x8] ;  /* 0x00000808080d7981 */ /* 0x000ee8000c1e1900 */
[----:B0-----:R-:W4:Y:S01]  /*2de0*/  LDG.E R5, desc[UR8][R16.64+0x8] ;  /* 0x0000080810057981 */ /* 0x001f22000c1e1900 */
[----:B--2---:R-:W-:-:S05]  /*2df0*/  I2FP.F32.S32 R12, R12 ;  /* 0x0000000c000c7245 */ /* 0x004fca0000201400 */
[----:B---3--:R-:W-:Y:S01]  /*2e00*/  FMUL R13, R12, R13 ;  /* 0x0000000d0c0d7220 */ /* 0x008fe20000400000 */
[----:B----4-:R-:W-:-:S03]  /*2e10*/  FFMA R5, R5, R12, R14 ;  /* 0x0000000c05057223 */ /* 0x010fc6000000000e */
[----:B------:R-:W-:-:S04]  /*2e20*/  FMUL R12, R12, R13 ;  /* 0x0000000d0c0c7220 */ /* 0x000fc80000400000 */
[----:B------:R-:W-:Y:S02]  /*2e30*/  FFMA R14, R12, 0.5, R5 ;  /* 0x3f0000000c0e7823 */ /* 0x000fe40000000005 */
[----:B------:R-:W0:Y:S03]  /*2e40*/  LDC.64 R12, c[0x0][0x3a0] ;  /* 0x0000e800ff0c7b82 */ /* 0x000e260000000a00 */
[----:B------:R2:W-:Y:S04]  /*2e50*/  STG.E.64 desc[UR8][R18.64+0x8], R14 ;  /* 0x0000080e12007986 */ /* 0x0005e8000c101b08 */
[----:B-1----:R-:W3:Y:S04]  /*2e60*/  LDG.E R21, desc[UR8][R6.64] ;  /* 0x0000000806157981 */ /* 0x002ee8000c1e1900 */
[----:B------:R-:W4:Y:S04]  /*2e70*/  LDG.E R5, desc[UR8][R16.64] ;  /* 0x0000000810057981 */ /* 0x000f28000c1e1900 */
[----:B------:R-:W4:Y:S01]  /*2e80*/  LDG.E R20, desc[UR8][R8.64] ;  /* 0x0000000808147981 */ /* 0x000f22000c1e1900 */
[----:B0-----:R-:W-:Y:S01]  /*2e90*/  IMAD.WIDE R12, R4, 0xc, R12 ;  /* 0x0000000c040c7825 */ /* 0x001fe200078e020c */
[----:B---3--:R-:W-:-:S05]  /*2ea0*/  I2FP.F32.S32 R21, R21 ;  /* 0x0000001500157245 */ /* 0x008fca0000201400 */
[----:B----4-:R-:W-:-:S05]  /*2eb0*/  FFMA R5, R20, R21, R5 ;  /* 0x0000001514057223 */ /* 0x010fca0000000005 */
[----:B------:R0:W-:Y:S04]  /*2ec0*/  STG.E desc[UR8][R12.64], R5 ;  /* 0x000000050c007986 */ /* 0x0001e8000c101908 */
[----:B------:R-:W3:Y:S04]  /*2ed0*/  LDG.E R21, desc[UR8][R6.64] ;  /* 0x0000000806157981 */ /* 0x000ee8000c1e1900 */
[----:B------:R-:W4:Y:S04]  /*2ee0*/  LDG.E R20, desc[UR8][R16.64+0x4] ;  /* 0x0000040810147981 */ /* 0x000f28000c1e1900 */
[----:B--2---:R-:W4:Y:S01]  /*2ef0*/  LDG.E R15, desc[UR8][R8.64+0x4] ;  /* 0x00000408080f7981 */ /* 0x004f22000c1e1900 */
[----:B---3--:R-:W-:-:S05]  /*2f00*/  I2FP.F32.S32 R21, R21 ;  /* 0x0000001500157245 */ /* 0x008fca0000201400 */
[----:B----4-:R-:W-:-:S05]  /*2f10*/  FFMA R15, R15, R21, R20 ;  /* 0x000000150f0f7223 */ /* 0x010fca0000000014 */
[----:B------:R1:W-:Y:S04]  /*2f20*/  STG.E desc[UR8][R12.64+0x4], R15 ;  /* 0x0000040f0c007986 */ /* 0x0003e8000c101908 */
[----:B------:R-:W2:Y:S04]  /*2f30*/  LDG.E R18, desc[UR8][R6.64] ;  /* 0x0000000806127981 */ /* 0x000ea8000c1e1900 */
[----:B------:R-:W3:Y:S04]  /*2f40*/  LDG.E R14, desc[UR8][R16.64+0x8] ;  /* 0x00000808100e7981 */ /* 0x000ee8000c1e1900 */
[----:B------:R-:W3:Y:S01]  /*2f50*/  LDG.E R19, desc[UR8][R8.64] ;  /* 0x0000000808137981 */ /* 0x000ee2000c1e1900 */
[----:B--2---:R-:W-:-:S05]  /*2f60*/  I2FP.F32.S32 R18, R18 ;  /* 0x0000001200127245 */ /* 0x004fca0000201400 */
[----:B---3--:R-:W-:-:S05]  /*2f70*/  FFMA R19, R19, R18, R14 ;  /* 0x0000001213137223 */ /* 0x008fca000000000e */
[----:B------:R2:W-:Y:S04]  /*2f80*/  STG.E desc[UR8][R12.64+0x8], R19 ;  /* 0x000008130c007986 */ /* 0x0005e8000c101908 */
[----:B------:R-:W0:Y:S01]  /*2f90*/  LDG.E R36, desc[UR8][R10.64+0xc] ;  /* 0x00000c080a247981 */ /* 0x000e22000c1e1900 */
[----:B------:R-:W-:Y:S01]  /*2fa0*/  BSSY.RECONVERGENT B0, `(.L_x_85) ;  /* 0x000000c000007945 */ /* 0x000fe20003800200 */
[----:B0-----:R-:W0:Y:S08]  /*2fb0*/  MUFU.RCP R5, R36 ;  /* 0x0000002400057308 */ /* 0x001e300000001000 */
[----:B------:R-:W3:Y:S01]  /*2fc0*/  FCHK P0, R2, R36 ;  /* 0x0000002402007302 */ /* 0x000ee20000000000 */
[----:B0-----:R-:W-:-:S04]  /*2fd0*/  FFMA R14, -R36, R5, 1 ;  /* 0x3f800000240e7423 */ /* 0x001fc80000000105 */
[----:B------:R-:W-:-:S04]  /*2fe0*/  FFMA R5, R5, R14, R5 ;  /* 0x0000000e05057223 */ /* 0x000fc80000000005 */
[----:B------:R-:W-:-:S04]  /*2ff0*/  FFMA R6, R2, R5, RZ ;  /* 0x0000000502067223 */ /* 0x000fc800000000ff */
[----:B------:R-:W-:-:S04]  /*3000*/  FFMA R7, -R36, R6, R2 ;  /* 0x0000000624077223 */ /* 0x000fc80000000102 */
[----:B-1----:R-:W-:Y:S01]  /*3010*/  FFMA R15, R5, R7, R6 ;  /* 0x00000007050f7223 */ /* 0x002fe20000000006 */
[----:B--23--:R-:W-:Y:S06]  /*3020*/  @!P0 BRA `(.L_x_86) ;  /* 0x00000000000c8947 */ /* 0x00cfec0003800000 */
[----:B------:R-:W-:Y:S02]  /*3030*/  MOV R26, R2 ;  /* 0x00000002001a7202 */ /* 0x000fe40000000f00 */
[----:B------:R-:W-:-:S07]  /*3040*/  MOV R18, 0x3060 ;  /* 0x0000306000127802 */ /* 0x000fce0000000f00 */
[----:B------:R-:W-:Y:S05]  /*3050*/  CALL.REL.NOINC `($__internal_2_$__cuda_sm3x_div_rn_noftz_f32_slowpath) ;  /* 0x00000008004c7944 */ /* 0x000fea0003c00000 */
.L_x_86:
[----:B------:R-:W-:Y:S05]  /*3060*/  BSYNC.RECONVERGENT B0 ;  /* 0x0000000000007941 */ /* 0x000fea0003800200 */
.L_x_85:
[----:B------:R-:W0:Y:S02]  /*3070*/  LDC.64 R6, c[0x0][0x3a8] ;  /* 0x0000ea00ff067b82 */ /* 0x000e240000000a00 */
[----:B0-----:R-:W-:-:S05]  /*3080*/  IMAD.WIDE R4, R4, 0xc, R6 ;  /* 0x0000000c04047825 */ /* 0x001fca00078e0206 */
[----:B------:R0:W-:Y:S04]  /*3090*/  STG.E desc[UR8][R4.64], R15 ;  /* 0x0000000f04007986 */ /* 0x0001e8000c101908 */
[----:B------:R-:W2:Y:S01]  /*30a0*/  LDG.E R36, desc[UR8][R10.64+0xc] ;  /* 0x00000c080a247981 */ /* 0x000ea2000c1e1900 */
[----:B------:R-:W-:Y:S01]  /*30b0*/  BSSY.RECONVERGENT B0, `(.L_x_87) ;  /* 0x000000d000007945 */ /* 0x000fe20003800200 */
[----:B--2---:R-:W1:Y:S08]  /*30c0*/  MUFU.RCP R7, R36 ;  /* 0x0000002400077308 */ /* 0x004e700000001000 */
[----:B------:R-:W2:Y:S01]  /*30d0*/  FCHK P0, R3, R36 ;  /* 0x0000002403007302 */ /* 0x000ea20000000000 */
[----:B-1----:R-:W-:-:S04]  /*30e0*/  FFMA R2, -R36, R7, 1 ;  /* 0x3f80000024027423 */ /* 0x002fc80000000107 */
[----:B------:R-:W-:-:S04]  /*30f0*/  FFMA R2, R7, R2, R7 ;  /* 0x0000000207027223 */ /* 0x000fc80000000007 */
[----:B------:R-:W-:-:S04]  /*3100*/  FFMA R7, R3, R2, RZ ;  /* 0x0000000203077223 */ /* 0x000fc800000000ff */
[----:B------:R-:W-:-:S04]  /*3110*/  FFMA R6, -R36, R7, R3 ;  /* 0x0000000724067223 */ /* 0x000fc80000000103 */
[----:B------:R-:W-:Y:S01]  /*3120*/  FFMA R7, R2, R6, R7 ;  /* 0x0000000602077223 */ /* 0x000fe20000000007 */
[----:B0-2---:R-:W-:Y:S06]  /*3130*/  @!P0 BRA `(.L_x_88) ;  /* 0x0000000000108947 */ /* 0x005fec0003800000 */
[----:B------:R-:W-:Y:S02]  /*3140*/  MOV R26, R3 ;  /* 0x00000003001a7202 */ /* 0x000fe40000000f00 */
[----:B------:R-:W-:-:S07]  /*3150*/  MOV R18, 0x3170 ;  /* 0x0000317000127802 */ /* 0x000fce0000000f00 */
[----:B------:R-:W-:Y:S05]  /*3160*/  CALL.REL.NOINC `($__internal_2_$__cuda_sm3x_div_rn_noftz_f32_slowpath) ;  /* 0x0000000800087944 */ /* 0x000fea0003c00000 */
[----:B------:R-:W-:-:S07]  /*3170*/  MOV R7, R15 ;  /* 0x0000000f00077202 */ /* 0x000fce0000000f00 */
.L_x_88:
[----:B------:R-:W-:Y:S05]  /*3180*/  BSYNC.RECONVERGENT B0 ;  /* 0x0000000000007941 */ /* 0x000fea0003800200 */
.L_x_87:
        /* <DEDUP_REMOVED lines=14> */
.L_x_90:
[----:B------:R-:W-:Y:S05]  /*3270*/  BSYNC.RECONVERGENT B0 ;  /* 0x0000000000007941 */ /* 0x000fea0003800200 */
.L_x_89:
[----:B------:R-:W-:Y:S01]  /*3280*/  STG.E desc[UR8][R4.64+0x8], R15 ;  /* 0x0000080f04007986 */ /* 0x000fe2000c101908 */
[----:B------:R-:W-:Y:S05]  /*3290*/  EXIT ;  /* 0x000000000000794d */ /* 0x000fea0003800000 */
        .weak           $__internal_0_$__cuda_sm20_div_rn_f64_full
        .type           $__internal_0_$__cuda_sm20_div_rn_f64_full,@function
        .size           $__internal_0_$__cuda_sm20_div_rn_f64_full,($__internal_1_$__cuda_sm20_sqrt_rn_f32_slowpath - $__internal_0_$__cuda_sm20_div_rn_f64_full)
$__internal_0_$__cuda_sm20_div_rn_f64_full:
[----:B------:R-:W-:Y:S01]  /*32a0*/  FSETP.GEU.AND P3, PT, |R17|, 1.469367938527859385e-39, PT ;  /* 0x001000001100780b */ /* 0x000fe20003f6e200 */
[----:B------:R-:W-:Y:S01]  /*32b0*/  BSSY.RECONVERGENT B2, `(.L_x_91) ;  /* 0x0000056000027945 */ /* 0x000fe20003800200 */
[C---:B------:R-:W-:Y:S02]  /*32c0*/  FSETP.GEU.AND P0, PT, |R23|.reuse, 1.469367938527859385e-39, PT ;  /* 0x001000001700780b */ /* 0x040fe40003f0e200 */
[----:B------:R-:W-:Y:S02]  /*32d0*/  LOP3.LUT R18, R23, 0x800fffff, RZ, 0xc0, !PT ;  /* 0x800fffff17127812 */ /* 0x000fe400078ec0ff */
[----:B------:R-:W-:Y:S02]  /*32e0*/  LOP3.LUT R15, R17, 0x7ff00000, RZ, 0xc0, !PT ;  /* 0x7ff00000110f7812 */ /* 0x000fe400078ec0ff */
[----:B------:R-:W-:Y:S02]  /*32f0*/  LOP3.LUT R19, R18, 0x3ff00000, RZ, 0xfc, !PT ;  /* 0x3ff0000012137812 */ /* 0x000fe400078efcff */
[----:B------:R-:W-:-:S02]  /*3300*/  MOV R18, R22 ;  /* 0x0000001600127202 */ /* 0x000fc40000000f00 */
[----:B------:R-:W-:Y:S02]  /*3310*/  MOV R29, 0x1ca00000 ;  /* 0x1ca00000001d7802 */ /* 0x000fe40000000f00 */
[C---:B------:R-:W-:Y:S01]  /*3320*/  @!P3 LOP3.LUT R24, R23.reuse, 0x7ff00000, RZ, 0xc0, !PT ;  /* 0x7ff000001718b812 */ /* 0x040fe200078ec0ff */
[----:B------:R-:W-:Y:S01]  /*3330*/  @!P0 DMUL R18, R22, 8.98846567431157953865e+307 ;  /* 0x7fe0000016128828 */ /* 0x000fe20000000000 */
[----:B------:R-:W-:Y:S02]  /*3340*/  LOP3.LUT R31, R23, 0x7ff00000, RZ, 0xc0, !PT ;  /* 0x7ff00000171f7812 */ /* 0x000fe400078ec0ff */
[C---:B------:R-:W-:Y:S02]  /*3350*/  @!P3 ISETP.GE.U32.AND P4, PT, R15.reuse, R24, PT ;  /* 0x000000180f00b20c */ /* 0x040fe40003f86070 */
[----:B------:R-:W-:Y:S01]  /*3360*/  ISETP.GE.U32.AND P2, PT, R15, R31, PT ;  /* 0x0000001f0f00720c */ /* 0x000fe20003f46070 */
[----:B------:R-:W0:Y:S01]  /*3370*/  MUFU.RCP64H R39, R19 ;  /* 0x0000001300277308 */ /* 0x000e220000001800 */
[----:B------:R-:W-:-:S02]  /*3380*/  @!P3 SEL R27, R29, 0x63400000, !P4 ;  /* 0x634000001d1bb807 */ /* 0x000fc40006000000 */
[----:B------:R-:W-:Y:S02]  /*3390*/  SEL R25, R29, 0x63400000, !P2 ;  /* 0x634000001d197807 */ /* 0x000fe40005000000 */
[--C-:B------:R-:W-:Y:S02]  /*33a0*/  @!P3 LOP3.LUT R24, R27, 0x80000000, R17.reuse, 0xf8, !PT ;  /* 0x800000001b18b812 */ /* 0x100fe400078ef811 */
[----:B------:R-:W-:Y:S02]  /*33b0*/  LOP3.LUT R25, R25, 0x800fffff, R17, 0xf8, !PT ;  /* 0x800fffff19197812 */ /* 0x000fe400078ef811 */
[----:B------:R-:W-:Y:S02]  /*33c0*/  @!P3 LOP3.LUT R27, R24, 0x100000, RZ, 0xfc, !PT ;  /* 0x00100000181bb812 */ /* 0x000fe400078efcff */
[----:B------:R-:W-:Y:S02]  /*33d0*/  MOV R24, R16 ;  /* 0x0000001000187202 */ /* 0x000fe40000000f00 */
[----:B------:R-:W-:-:S02]  /*33e0*/  @!P3 MOV R26, RZ ;  /* 0x000000ff001ab202 */ /* 0x000fc40000000f00 */
[----:B------:R-:W-:Y:S02]  /*33f0*/  MOV R38, 0x1 ;  /* 0x0000000100267802 */ /* 0x000fe40000000f00 */
[----:B------:R-:W-:Y:S02]  /*3400*/  MOV R30, R15 ;  /* 0x0000000f001e7202 */ /* 0x000fe40000000f00 */
[----:B------:R-:W-:Y:S01]  /*3410*/  @!P3 DFMA R24, R24, 2, -R26 ;  /* 0x400000001818b82b */ /* 0x000fe2000000081a */
[----:B------:R-:W-:Y:S01]  /*3420*/  @!P0 LOP3.LUT R31, R19, 0x7ff00000, RZ, 0xc0, !PT ;  /* 0x7ff00000131f8812 */ /* 0x000fe200078ec0ff */
[----:B0-----:R-:W-:-:S08]  /*3430*/  DFMA R26, R38, -R18, 1 ;  /* 0x3ff00000261a742b */ /* 0x001fd00000000812 */
[----:B------:R-:W-:Y:S01]  /*3440*/  DFMA R26, R26, R26, R26 ;  /* 0x0000001a1a1a722b */ /* 0x000fe2000000001a */
[----:B------:R-:W-:-:S04]  /*3450*/  @!P3 LOP3.LUT R30, R25, 0x7ff00000, RZ, 0xc0, !PT ;  /* 0x7ff00000191eb812 */ /* 0x000fc800078ec0ff */
[----:B------:R-:W-:-:S03]  /*3460*/  IADD3 R32, PT, PT, R30, -0x1, RZ ;  /* 0xffffffff1e207810 */ /* 0x000fc60007ffe0ff */
[----:B------:R-:W-:Y:S01]  /*3470*/  DFMA R38, R38, R26, R38 ;  /* 0x0000001a2626722b */ /* 0x000fe20000000026 */
[----:B------:R-:W-:Y:S02]  /*3480*/  ISETP.GT.U32.AND P0, PT, R32, 0x7feffffe, PT ;  /* 0x7feffffe2000780c */ /* 0x000fe40003f04070 */
[----:B------:R-:W-:-:S04]  /*3490*/  IADD3 R32, PT, PT, R31, -0x1, RZ ;  /* 0xffffffff1f207810 */ /* 0x000fc80007ffe0ff */
[----:B------:R-:W-:Y:S01]  /*34a0*/  ISETP.GT.U32.OR P0, PT, R32, 0x7feffffe, P0 ;  /* 0x7feffffe2000780c */ /* 0x000fe20000704470 */
[----:B------:R-:W-:-:S08]  /*34b0*/  DFMA R40, R38, -R18, 1 ;  /* 0x3ff000002628742b */ /* 0x000fd00000000812 */
[----:B------:R-:W-:-:S08]  /*34c0*/  DFMA R40, R38, R40, R38 ;  /* 0x000000282628722b */ /* 0x000fd00000000026 */
[----:B------:R-:W-:-:S08]  /*34d0*/  DMUL R38, R40, R24 ;  /* 0x0000001828267228 */ /* 0x000fd00000000000 */
[----:B------:R-:W-:-:S08]  /*34e0*/  DFMA R26, R38, -R18, R24 ;  /* 0x80000012261a722b */ /* 0x000fd00000000018 */
[----:B------:R-:W-:Y:S01]  /*34f0*/  DFMA R26, R40, R26, R38 ;  /* 0x0000001a281a722b */ /* 0x000fe20000000026 */
[----:B------:R-:W-:Y:S10]  /*3500*/  @P0 BRA `(.L_x_92) ;  /* 0x00000000006c0947 */ /* 0x000ff40003800000 */
[----:B------:R-:W-:-:S04]  /*3510*/  LOP3.LUT R16, R23, 0x7ff00000, RZ, 0xc0, !PT ;  /* 0x7ff0000017107812 */ /* 0x000fc800078ec0ff */
[CC--:B------:R-:W-:Y:S02]  /*3520*/  ISETP.GE.U32.AND P0, PT, R15.reuse, R16.reuse, PT ;  /* 0x000000100f00720c */ /* 0x0c0fe40003f06070 */
[----:B------:R-:W-:Y:S02]  /*3530*/  VIADDMNMX R15, R15, -R16, 0xb9600000, !PT ;  /* 0xb96000000f0f7446 */ /* 0x000fe40007800910 */
[----:B------:R-:W-:Y:S02]  /*3540*/  SEL R16, R29, 0x63400000, !P0 ;  /* 0x634000001d107807 */ /* 0x000fe40004000000 */
[----:B------:R-:W-:-:S04]  /*3550*/  VIMNMX R15, PT, PT, R15, 0x46a00000, PT ;  /* 0x46a000000f0f7848 */ /* 0x000fc80003fe0100 */
[----:B------:R-:W-:Y:S02]  /*3560*/  IADD3 R15, PT, PT, -R16, R15, RZ ;  /* 0x0000000f100f7210 */ /* 0x000fe40007ffe1ff */
[----:B------:R-:W-:Y:S02]  /*3570*/  MOV R16, RZ ;  /* 0x000000ff00107202 */ /* 0x000fe40000000f00 */
[----:B------:R-:W-:-:S06]  /*3580*/  IADD3 R17, PT, PT, R15, 0x7fe00000, RZ ;  /* 0x7fe000000f117810 */ /* 0x000fcc0007ffe0ff */
[----:B------:R-:W-:-:S10]  /*3590*/  DMUL R38, R26, R16 ;  /* 0x000000101a267228 */ /* 0x000fd40000000000 */
[----:B------:R-:W-:-:S13]  /*35a0*/  FSETP.GTU.AND P0, PT, |R39|, 1.469367938527859385e-39, PT ;  /* 0x001000002700780b */ /* 0x000fda0003f0c200 */
[----:B------:R-:W-:Y:S05]  /*35b0*/  @P0 BRA `(.L_x_93) ;  /* 0x0000000000940947 */ /* 0x000fea0003800000 */
[----:B------:R-:W-:-:S06]  /*35c0*/  DFMA R18, R26, -R18, R24 ;  /* 0x800000121a12722b */ /* 0x000fcc0000000018 */
[----:B------:R-:W-:-:S04]  /*35d0*/  MOV R18, RZ ;  /* 0x000000ff00127202 */ /* 0x000fc80000000f00 */
[C---:B------:R-:W-:Y:S02]  /*35e0*/  FSETP.NEU.AND P0, PT, R19.reuse, RZ, PT ;  /* 0x000000ff1300720b */ /* 0x040fe40003f0d000 */
[----:B------:R-:W-:-:S04]  /*35f0*/  LOP3.LUT R22, R19, 0x80000000, R23, 0x48, !PT ;  /* 0x8000000013167812 */ /* 0x000fc800078e4817 */
[----:B------:R-:W-:-:S07]  /*3600*/  LOP3.LUT R19, R22, R17, RZ, 0xfc, !PT ;  /* 0x0000001116137212 */ /* 0x000fce00078efcff */
[----:B------:R-:W-:Y:S05]  /*3610*/  @!P0 BRA `(.L_x_93) ;  /* 0x00000000007c8947 */ /* 0x000fea0003800000 */
[C---:B------:R-:W-:Y:S02]  /*3620*/  IADD3 R17, PT, PT, -R15.reuse, RZ, RZ ;  /* 0x000000ff0f117210 */ /* 0x040fe40007ffe1ff */
[----:B------:R-:W-:Y:S02]  /*3630*/  MOV R16, RZ ;  /* 0x000000ff00107202 */ /* 0x000fe40000000f00 */
[----:B------:R-:W-:-:S04]  /*3640*/  IADD3 R15, PT, PT, -R15, -0x43300000, RZ ;  /* 0xbcd000000f0f7810 */ /* 0x000fc80007ffe1ff */
[----:B------:R-:W-:Y:S02]  /*3650*/  DFMA R16, R38, -R16, R26 ;  /* 0x800000102610722b */ /* 0x000fe4000000001a */
[----:B------:R-:W-:-:S08]  /*3660*/  DMUL.RP R26, R26, R18 ;  /* 0x000000121a1a7228 */ /* 0x000fd00000008000 */
[----:B------:R-:W-:Y:S02]  /*3670*/  FSETP.NEU.AND P0, PT, |R17|, R15, PT ;  /* 0x0000000f1100720b */ /* 0x000fe40003f0d200 */
[----:B------:R-:W-:Y:S02]  /*3680*/  LOP3.LUT R15, R27, R22, RZ, 0x3c, !PT ;  /* 0x000000161b0f7212 */ /* 0x000fe400078e3cff */
[----:B------:R-:W-:Y:S02]  /*3690*/  FSEL R38, R26, R38, !P0 ;  /* 0x000000261a267208 */ /* 0x000fe40004000000 */
[----:B------:R-:W-:Y:S01]  /*36a0*/  FSEL R39, R15, R39, !P0 ;  /* 0x000000270f277208 */ /* 0x000fe20004000000 */
[----:B------:R-:W-:Y:S06]  /*36b0*/  BRA `(.L_x_93) ;  /* 0x0000000000547947 */ /* 0x000fec0003800000 */
.L_x_92:
[----:B------:R-:W-:-:S14]  /*36c0*/  DSETP.NAN.AND P0, PT, R16, R16, PT ;  /* 0x000000101000722a */ /* 0x000fdc0003f08000 */
[----:B------:R-:W-:Y:S05]  /*36d0*/  @P0 BRA `(.L_x_94) ;  /* 0x0000000000440947 */ /* 0x000fea0003800000 */
[----:B------:R-:W-:-:S14]  /*36e0*/  DSETP.NAN.AND P0, PT, R22, R22, PT ;  /* 0x000000161600722a */ /* 0x000fdc0003f08000 */
[----:B------:R-:W-:Y:S05]  /*36f0*/  @P0 BRA `(.L_x_95) ;  /* 0x0000000000300947 */ /* 0x000fea0003800000 */
[----:B------:R-:W-:Y:S02]  /*3700*/  ISETP.NE.AND P0, PT, R30, R31, PT ;  /* 0x0000001f1e00720c */ /* 0x000fe40003f05270 */
[----:B------:R-:W-:Y:S02]  /*3710*/  MOV R38, 0x0 ;  /* 0x0000000000267802 */ /* 0x000fe40000000f00 */
[----:B------:R-:W-:-:S09]  /*3720*/  MOV R39, 0xfff80000 ;  /* 0xfff8000000277802 */ /* 0x000fd20000000f00 */
[----:B------:R-:W-:Y:S05]  /*3730*/  @!P0 BRA `(.L_x_93) ;  /* 0x0000000000348947 */ /* 0x000fea0003800000 */
[----:B------:R-:W-:Y:S02]  /*3740*/  ISETP.NE.AND P0, PT, R30, 0x7ff00000, PT ;  /* 0x7ff000001e00780c */ /* 0x000fe40003f05270 */
[----:B------:R-:W-:Y:S02]  /*3750*/  LOP3.LUT R39, R17, 0x80000000, R23, 0x48, !PT ;  /* 0x8000000011277812 */ /* 0x000fe400078e4817 */
[----:B------:R-:W-:-:S13]  /*3760*/  ISETP.EQ.OR P0, PT, R31, RZ, !P0 ;  /* 0x000000ff1f00720c */ /* 0x000fda0004702670 */
[----:B------:R-:W-:Y:S02]  /*3770*/  @P0 LOP3.LUT R15, R39, 0x7ff00000, RZ, 0xfc, !PT ;  /* 0x7ff00000270f0812 */ /* 0x000fe400078efcff */
[----:B------:R-:W-:Y:S02]  /*3780*/  @!P0 MOV R38, RZ ;  /* 0x000000ff00268202 */ /* 0x000fe40000000f00 */
[----:B------:R-:W-:Y:S02]  /*3790*/  @P0 MOV R38, RZ ;  /* 0x000000ff00260202 */ /* 0x000fe40000000f00 */
[----:B------:R-:W-:Y:S01]  /*37a0*/  @P0 MOV R39, R15 ;  /* 0x0000000f00270202 */ /* 0x000fe20000000f00 */
[----:B------:R-:W-:Y:S06]  /*37b0*/  BRA `(.L_x_93) ;  /* 0x0000000000147947 */ /* 0x000fec0003800000 */
.L_x_95:
[----:B------:R-:W-:Y:S02]  /*37c0*/  LOP3.LUT R39, R23, 0x80000, RZ, 0xfc, !PT ;  /* 0x0008000017277812 */ /* 0x000fe400078efcff */
[----:B------:R-:W-:Y:S01]  /*37d0*/  MOV R38, R22 ;  /* 0x0000001600267202 */ /* 0x000fe20000000f00 */
[----:B------:R-:W-:Y:S06]  /*37e0*/  BRA `(.L_x_93) ;  /* 0x0000000000087947 */ /* 0x000fec0003800000 */
.L_x_94:
[----:B------:R-:W-:Y:S02]  /*37f0*/  LOP3.LUT R39, R17, 0x80000, RZ, 0xfc, !PT ;  /* 0x0008000011277812 */ /* 0x000fe400078efcff */
[----:B------:R-:W-:-:S07]  /*3800*/  MOV R38, R16 ;  /* 0x0000001000267202 */ /* 0x000fce0000000f00 */
.L_x_93:
[----:B------:R-:W-:Y:S05]  /*3810*/  BSYNC.RECONVERGENT B2 ;  /* 0x0000000000027941 */ /* 0x000fea0003800200 */
.L_x_91:
[----:B------:R-:W-:-:S04]  /*3820*/  HFMA2 R29, -RZ, RZ, 0, 0 ;  /* 0x00000000ff1d7431 */ /* 0x000fc800000001ff */
[----:B------:R-:W-:Y:S05]  /*3830*/  RET.REL.NODEC R28 `(_Z8nextStepP6float4P6float3S2_S0_S2_S2_RiS3_) ;  /* 0xffffffc41cf07950 */ /* 0x000fea0003c3ffff */
        .weak           $__internal_1_$__cuda_sm20_sqrt_rn_f32_slowpath
        .type           $__internal_1_$__cuda_sm20_sqrt_rn_f32_slowpath,@function
        .size           $__internal_1_$__cuda_sm20_sqrt_rn_f32_slowpath,($__internal_2_$__cuda_sm3x_div_rn_noftz_f32_slowpath - $__internal_1_$__cuda_sm20_sqrt_rn_f32_slowpath)
$__internal_1_$__cuda_sm20_sqrt_rn_f32_slowpath:
[----:B------:R-:W-:-:S13]  /*3840*/  LOP3.LUT P0, RZ, R15, 0x7fffffff, RZ, 0xc0, !PT ;  /* 0x7fffffff0fff7812 */ /* 0x000fda000780c0ff */
[----:B------:R-:W-:Y:S01]  /*3850*/  @!P0 MOV R18, R15 ;  /* 0x0000000f00128202 */ /* 0x000fe20000000f00 */
[----:B------:R-:W-:Y:S06]  /*3860*/  @!P0 BRA `(.L_x_96) ;  /* 0x0000000000408947 */ /* 0x000fec0003800000 */
[----:B------:R-:W-:-:S13]  /*3870*/  FSETP.GEU.FTZ.AND P0, PT, R15, RZ, PT ;  /* 0x000000ff0f00720b */ /* 0x000fda0003f1e000 */
[----:B------:R-:W-:Y:S01]  /*3880*/  @!P0 MOV R18, 0x7fffffff ;  /* 0x7fffffff00128802 */ /* 0x000fe20000000f00 */
[----:B------:R-:W-:Y:S06]  /*3890*/  @!P0 BRA `(.L_x_96) ;  /* 0x0000000000348947 */ /* 0x000fec0003800000 */
[----:B------:R-:W-:-:S13]  /*38a0*/  FSETP.GTU.FTZ.AND P0, PT, |R15|, +INF , PT ;  /* 0x7f8000000f00780b */ /* 0x000fda0003f1c200 */
[----:B------:R-:W-:Y:S01]  /*38b0*/  @P0 FADD.FTZ R18, R15, 1 ;  /* 0x3f8000000f120421 */ /* 0x000fe20000010000 */
[----:B------:R-:W-:Y:S06]  /*38c0*/  @P0 BRA `(.L_x_96) ;  /* 0x0000000000280947 */ /* 0x000fec0003800000 */
[----:B------:R-:W-:-:S13]  /*38d0*/  FSETP.NEU.FTZ.AND P0, PT, |R15|, +INF , PT ;  /* 0x7f8000000f00780b */ /* 0x000fda0003f1d200 */
[----:B------:R-:W-:-:S04]  /*38e0*/  @P0 FFMA R23, R15, 1.84467440737095516160e+19, RZ ;  /* 0x5f8000000f170823 */ /* 0x000fc800000000ff */
[----:B------:R-:W0:Y:S02]  /*38f0*/  @P0 MUFU.RSQ R24, R23 ;  /* 0x0000001700180308 */ /* 0x000e240000001400 */
[----:B0-----:R-:W-:Y:S01]  /*3900*/  @P0 FMUL.FTZ R22, R23, R24 ;  /* 0x0000001817160220 */ /* 0x001fe20000410000 */
[----:B------:R-:W-:-:S03]  /*3910*/  @P0 FMUL.FTZ R17, R24, 0.5 ;  /* 0x3f00000018110820 */ /* 0x000fc60000410000 */
[----:B------:R-:W-:-:S04]  /*3920*/  @P0 FADD.FTZ R18, -R22, -RZ ;  /* 0x800000ff16120221 */ /* 0x000fc80000010100 */
[----:B------:R-:W-:Y:S01]  /*3930*/  @P0 FFMA R25, R22, R18, R23 ;  /* 0x0000001216190223 */ /* 0x000fe20000000017 */
[----:B------:R-:W-:-:S03]  /*3940*/  @!P0 MOV R18, R15 ;  /* 0x0000000f00128202 */ /* 0x000fc60000000f00 */
[----:B------:R-:W-:-:S04]  /*3950*/  @P0 FFMA R17, R25, R17, R22 ;  /* 0x0000001119110223 */ /* 0x000fc80000000016 */
[----:B------:R-:W-:-:S07]  /*3960*/  @P0 FMUL.FTZ R18, R17, 2.3283064365386962891e-10 ;  /* 0x2f80000011120820 */ /* 0x000fce0000410000 */
.L_x_96:
[----:B------:R-:W-:-:S04]  /*3970*/  HFMA2 R17, -RZ, RZ, 0, 0 ;  /* 0x00000000ff117431 */ /* 0x000fc800000001ff */
[----:B------:R-:W-:Y:S05]  /*3980*/  RET.REL.NODEC R16 `(_Z8nextStepP6float4P6float3S2_S0_S2_S2_RiS3_) ;  /* 0xffffffc4109c7950 */ /* 0x000fea0003c3ffff */
        .weak           $__internal_2_$__cuda_sm3x_div_rn_noftz_f32_slowpath
        .type           $__internal_2_$__cuda_sm3x_div_rn_noftz_f32_slowpath,@function
        .size           $__internal_2_$__cuda_sm3x_div_rn_noftz_f32_slowpath,(.L_x_111 - $__internal_2_$__cuda_sm3x_div_rn_noftz_f32_slowpath)
$__internal_2_$__cuda_sm3x_div_rn_noftz_f32_slowpath:
[----:B------:R-:W-:Y:S01]  /*3990*/  SHF.R.U32.HI R16, RZ, 0x17, R36 ;  /* 0x00000017ff107819 */ /* 0x000fe20000011624 */
[----:B------:R-:W-:Y:S01]  /*39a0*/  BSSY.RECONVERGENT B1, `(.L_x_97) ;  /* 0x0000064000017945 */ /* 0x000fe20003800200 */
[----:B------:R-:W-:Y:S02]  /*39b0*/  SHF.R.U32.HI R19, RZ, 0x17, R26 ;  /* 0x00000017ff137819 */ /* 0x000fe4000001161a */
[----:B------:R-:W-:Y:S02]  /*39c0*/  LOP3.LUT R16, R16, 0xff, RZ, 0xc0, !PT ;  /* 0x000000ff10107812 */ /* 0x000fe400078ec0ff */
[----:B------:R-:W-:Y:S02]  /*39d0*/  LOP3.LUT R19, R19, 0xff, RZ, 0xc0, !PT ;  /* 0x000000ff13137812 */ /* 0x000fe400078ec0ff */
[----:B------:R-:W-:Y:S02]  /*39e0*/  IADD3 R15, PT, PT, R16, -0x1, RZ ;  /* 0xffffffff100f7810 */ /* 0x000fe40007ffe0ff */
[----:B------:R-:W-:-:S02]  /*39f0*/  IADD3 R17, PT, PT, R19, -0x1, RZ ;  /* 0xffffffff13117810 */ /* 0x000fc40007ffe0ff */
[----:B------:R-:W-:Y:S02]  /*3a00*/  ISETP.GT.U32.AND P0, PT, R15, 0xfd, PT ;  /* 0x000000fd0f00780c */ /* 0x000fe40003f04070 */
[----:B------:R-:W-:Y:S02]  /*3a10*/  MOV R25, R36 ;  /* 0x0000002400197202 */ /* 0x000fe40000000f00 */
[----:B------:R-:W-:-:S13]  /*3a20*/  ISETP.GT.U32.OR P0, PT, R17, 0xfd, P0 ;  /* 0x000000fd1100780c */ /* 0x000fda0000704470 */
[----:B------:R-:W-:Y:S01]  /*3a30*/  @!P0 MOV R23, RZ ;  /* 0x000000ff00178202 */ /* 0x000fe20000000f00 */
[----:B------:R-:W-:Y:S06]  /*3a40*/  @!P0 BRA `(.L_x_98) ;  /* 0x00000000005c8947 */ /* 0x000fec0003800000 */
[----:B------:R-:W-:Y:S02]  /*3a50*/  FSETP.GTU.FTZ.AND P0, PT, |R26|, +INF , PT ;  /* 0x7f8000001a00780b */ /* 0x000fe40003f1c200 */
[----:B------:R-:W-:-:S04]  /*3a60*/  FSETP.GTU.FTZ.AND P2, PT, |R36|, +INF , PT ;  /* 0x7f8000002400780b */ /* 0x000fc80003f5c200 */
[----:B------:R-:W-:-:S13]  /*3a70*/  PLOP3.LUT P0, PT, P0, P2, PT, 0xf8, 0x8f ;  /* 0x00000000008f781c */ /* 0x000fda0000705f70 */
[----:B------:R-:W-:Y:S05]  /*3a80*/  @P0 BRA `(.L_x_99) ;  /* 0x0000000400500947 */ /* 0x000fea0003800000 */
[----:B------:R-:W-:-:S13]  /*3a90*/  LOP3.LUT P0, RZ, R25, 0x7fffffff, R26, 0xc8, !PT ;  /* 0x7fffffff19ff7812 */ /* 0x000fda000780c81a */
[----:B------:R-:W-:Y:S05]  /*3aa0*/  @!P0 BRA `(.L_x_100) ;  /* 0x0000000400408947 */ /* 0x000fea0003800000 */
[----:B------:R-:W-:Y:S02]  /*3ab0*/  FSETP.NEU.FTZ.AND P2, PT, |R26|, +INF , PT ;  /* 0x7f8000001a00780b */ /* 0x000fe40003f5d200 */
[----:B------:R-:W-:Y:S02]  /*3ac0*/  FSETP.NEU.FTZ.AND P3, PT, |R36|, +INF , PT ;  /* 0x7f8000002400780b */ /* 0x000fe40003f7d200 */
[----:B------:R-:W-:-:S11]  /*3ad0*/  FSETP.NEU.FTZ.AND P0, PT, |R26|, +INF , PT ;  /* 0x7f8000001a00780b */ /* 0x000fd60003f1d200 */
[----:B------:R-:W-:Y:S05]  /*3ae0*/  @!P3 BRA !P2, `(.L_x_100) ;  /* 0x000000040030b947 */ /* 0x000fea0005000000 */
[----:B------:R-:W-:-:S04]  /*3af0*/  LOP3.LUT P2, RZ, R26, 0x7fffffff, RZ, 0xc0, !PT ;  /* 0x7fffffff1aff7812 */ /* 0x000fc8000784c0ff */
[----:B------:R-:W-:-:S13]  /*3b00*/  PLOP3.LUT P2, PT, P3, P2, PT, 0x2f, 0xf2 ;  /* 0x0000000000f2781c */ /* 0x000fda0001f44577 */
[----:B------:R-:W-:Y:S05]  /*3b10*/  @P2 BRA `(.L_x_101) ;  /* 0x00000004001c2947 */ /* 0x000fea0003800000 */
[----:B------:R-:W-:-:S04]  /*3b20*/  LOP3.LUT P2, RZ, R25, 0x7fffffff, RZ, 0xc0, !PT ;  /* 0x7fffffff19ff7812 */ /* 0x000fc8000784c0ff */
[----:B------:R-:W-:-:S13]  /*3b30*/  PLOP3.LUT P0, PT, P0, P2, PT, 0x2f, 0xf2 ;  /* 0x0000000000f2781c */ /* 0x000fda0000704577 */
[----:B------:R-:W-:Y:S05]  /*3b40*/  @P0 BRA `(.L_x_102) ;  /* 0x0000000400040947 */ /* 0x000fea0003800000 */
[----:B------:R-:W-:Y:S02]  /*3b50*/  ISETP.GE.AND P0, PT, R17, RZ, PT ;  /* 0x000000ff1100720c */ /* 0x000fe40003f06270 */
[----:B------:R-:W-:-:S11]  /*3b60*/  ISETP.GE.AND P2, PT, R15, RZ, PT ;  /* 0x000000ff0f00720c */ /* 0x000fd60003f46270 */
[----:B------:R-:W-:Y:S01]  /*3b70*/  @P0 MOV R23, RZ ;  /* 0x000000ff00170202 */ /* 0x000fe20000000f00 */
[----:B------:R-:W-:Y:S01]  /*3b80*/  @!P0 FFMA R26, R26, 1.84467440737095516160e+19, RZ ;  /* 0x5f8000001a1a8823 */ /* 0x000fe200000000ff */
[----:B------:R-:W-:Y:S01]  /*3b90*/  @!P0 MOV R23, 0xffffffc0 ;  /* 0xffffffc000178802 */ /* 0x000fe20000000f00 */
[----:B------:R-:W-:-:S03]  /*3ba0*/  @!P2 FFMA R25, R36, 1.84467440737095516160e+19, RZ ;  /* 0x5f8000002419a823 */ /* 0x000fc600000000ff */
[----:B------:R-:W-:-:S07]  /*3bb0*/  @!P2 IADD3 R23, PT, PT, R23, 0x40, RZ ;  /* 0x000000401717a810 */ /* 0x000fce0007ffe0ff */
.L_x_98:
[----:B------:R-:W-:Y:S01]  /*3bc0*/  LEA R22, R16, 0xc0800000, 0x17 ;  /* 0xc080000010167811 */ /* 0x000fe200078eb8ff */
[----:B------:R-:W-:Y:S01]  /*3bd0*/  BSSY.RECONVERGENT B2, `(.L_x_103) ;  /* 0x0000036000027945 */ /* 0x000fe20003800200 */
[----:B------:R-:W-:Y:S02]  /*3be0*/  IADD3 R19, PT, PT, R19, -0x7f, RZ ;  /* 0xffffff8113137810 */ /* 0x000fe40007ffe0ff */
[----:B------:R-:W-:-:S03]  /*3bf0*/  IADD3 R25, PT, PT, -R22, R25, RZ ;  /* 0x0000001916197210 */ /* 0x000fc60007ffe1ff */
[----:B------:R-:W-:Y:S01]  /*3c00*/  IMAD R26, R19, -0x800000, R26 ;  /* 0xff800000131a7824 */ /* 0x000fe200078e021a */
[----:B------:R-:W0:Y:S01]  /*3c10*/  MUFU.RCP R22, R25 ;  /* 0x0000001900167308 */ /* 0x000e220000001000 */
[----:B------:R-:W-:-:S04]  /*3c20*/  FADD.FTZ R17, -R25, -RZ ;  /* 0x800000ff19117221 */ /* 0x000fc80000010100 */
[----:B0-----:R-:W-:-:S04]  /*3c30*/  FFMA R15, R22, R17, 1 ;  /* 0x3f800000160f7423 */ /* 0x001fc80000000011 */
[----:B------:R-:W-:-:S04]  /*3c40*/  FFMA R15, R22, R15, R22 ;  /* 0x0000000f160f7223 */ /* 0x000fc80000000016 */
[----:B------:R-:W-:-:S04]  /*3c50*/  FFMA R24, R26, R15, RZ ;  /* 0x0000000f1a187223 */ /* 0x000fc800000000ff */
[----:B------:R-:W-:-:S04]  /*3c60*/  FFMA R22, R17, R24, R26 ;  /* 0x0000001811167223 */ /* 0x000fc8000000001a */
[----:B------:R-:W-:-:S04]  /*3c70*/  FFMA R22, R15, R22, R24 ;  /* 0x000000160f167223 */ /* 0x000fc80000000018 */
[----:B------:R-:W-:Y:S01]  /*3c80*/  FFMA R17, R17, R22, R26 ;  /* 0x0000001611117223 */ /* 0x000fe2000000001a */
[----:B------:R-:W-:-:S03]  /*3c90*/  IADD3 R26, PT, PT, R19, 0x7f, -R16 ;  /* 0x0000007f131a7810 */ /* 0x000fc60007ffe810 */
[----:B------:R-:W-:Y:S01]  /*3ca0*/  FFMA R24, R15, R17, R22 ;  /* 0x000000110f187223 */ /* 0x000fe20000000016 */
[----:B------:R-:W-:-:S04]  /*3cb0*/  IADD3 R23, PT, PT, R26, R23, RZ ;  /* 0x000000171a177210 */ /* 0x000fc80007ffe0ff */
[----:B------:R-:W-:-:S04]  /*3cc0*/  SHF.R.U32.HI R16, RZ, 0x17, R24 ;  /* 0x00000017ff107819 */ /* 0x000fc80000011618 */
[----:B------:R-:W-:-:S04]  /*3cd0*/  LOP3.LUT R16, R16, 0xff, RZ, 0xc0, !PT ;  /* 0x000000ff10107812 */ /* 0x000fc800078ec0ff */
[----:B------:R-:W-:-:S04]  /*3ce0*/  IADD3 R16, PT, PT, R16, R23, RZ ;  /* 0x0000001710107210 */ /* 0x000fc80007ffe0ff */
[----:B------:R-:W-:-:S04]  /*3cf0*/  IADD3 R19, PT, PT, R16, -0x1, RZ ;  /* 0xffffffff10137810 */ /* 0x000fc80007ffe0ff */
[----:B------:R-:W-:-:S13]  /*3d00*/  ISETP.GE.U32.AND P0, PT, R19, 0xfe, PT ;  /* 0x000000fe1300780c */ /* 0x000fda0003f06070 */
[----:B------:R-:W-:Y:S05]  /*3d10*/  @!P0 BRA `(.L_x_104) ;  /* 0x0000000000808947 */ /* 0x000fea0003800000 */
[----:B------:R-:W-:-:S13]  /*3d20*/  ISETP.GT.AND P0, PT, R16, 0xfe, PT ;  /* 0x000000fe1000780c */ /* 0x000fda0003f04270 */
[----:B------:R-:W-:Y:S05]  /*3d30*/  @P0 BRA `(.L_x_105) ;  /* 0x00000000006c0947 */ /* 0x000fea0003800000 */
[----:B------:R-:W-:-:S13]  /*3d40*/  ISETP.GE.AND P0, PT, R16, 0x1, PT ;  /* 0x000000011000780c */ /* 0x000fda0003f06270 */
[----:B------:R-:W-:Y:S05]  /*3d50*/  @P0 BRA `(.L_x_106) ;  /* 0x0000000000740947 */ /* 0x000fea0003800000 */
[----:B------:R-:W-:Y:S02]  /*3d60*/  ISETP.GE.AND P0, PT, R16, -0x18, PT ;  /* 0xffffffe81000780c */ /* 0x000fe40003f06270 */
[----:B------:R-:W-:-:S11]  /*3d70*/  LOP3.LUT R24, R24, 0x80000000, RZ, 0xc0, !PT ;  /* 0x8000000018187812 */ /* 0x000fd600078ec0ff */
[----:B------:R-:W-:Y:S05]  /*3d80*/  @!P0 BRA `(.L_x_106) ;  /* 0x0000000000688947 */ /* 0x000fea0003800000 */
[CCC-:B------:R-:W-:Y:S01]  /*3d90*/  FFMA.RZ R19, R15.reuse, R17.reuse, R22.reuse ;  /* 0x000000110f137223 */ /* 0x1c0fe2000000c016 */
[CCC-:B------:R-:W-:Y:S01]  /*3da0*/  FFMA.RP R23, R15.reuse, R17.reuse, R22.reuse ;  /* 0x000000110f177223 */ /* 0x1c0fe20000008016 */
[----:B------:R-:W-:Y:S01]  /*3db0*/  FFMA.RM R22, R15, R17, R22 ;  /* 0x000000110f167223 */ /* 0x000fe20000004016 */
[C---:B------:R-:W-:Y:S02]  /*3dc0*/  IADD3 R15, PT, PT, R16.reuse, 0x20, RZ ;  /* 0x00000020100f7810 */ /* 0x040fe40007ffe0ff */
[----:B------:R-:W-:Y:S02]  /*3dd0*/  LOP3.LUT R19, R19, 0x7fffff, RZ, 0xc0, !PT ;  /* 0x007fffff13137812 */ /* 0x000fe400078ec0ff */
[C---:B------:R-:W-:Y:S02]  /*3de0*/  ISETP.NE.AND P3, PT, R16.reuse, RZ, PT ;  /* 0x000000ff1000720c */ /* 0x040fe40003f65270 */
[----:B------:R-:W-:Y:S02]  /*3df0*/  LOP3.LUT R26, R19, 0x800000, RZ, 0xfc, !PT ;  /* 0x00800000131a7812 */ /* 0x000fe400078efcff */
[----:B------:R-:W-:-:S02]  /*3e00*/  ISETP.NE.AND P2, PT, R16, RZ, PT ;  /* 0x000000ff1000720c */ /* 0x000fc40003f45270 */
[----:B------:R-:W-:Y:S02]  /*3e10*/  IADD3 R16, PT, PT, -R16, RZ, RZ ;  /* 0x000000ff10107210 */ /* 0x000fe40007ffe1ff */
[----:B------:R-:W-:Y:S02]  /*3e20*/  SHF.L.U32 R15, R26, R15, RZ ;  /* 0x0000000f1a0f7219 */ /* 0x000fe400000006ff */
[----:B------:R-:W-:Y:S02]  /*3e30*/  FSETP.NEU.FTZ.AND P0, PT, R23, R22, PT ;  /* 0x000000161700720b */ /* 0x000fe40003f1d000 */
[----:B------:R-:W-:Y:S02]  /*3e40*/  SEL R17, R16, RZ, P3 ;  /* 0x000000ff10117207 */ /* 0x000fe40001800000 */
[----:B------:R-:W-:Y:S02]  /*3e50*/  ISETP.NE.AND P2, PT, R15, RZ, P2 ;  /* 0x000000ff0f00720c */ /* 0x000fe40001745270 */
[----:B------:R-:W-:-:S02]  /*3e60*/  SHF.R.U32.HI R26, RZ, R17, R26 ;  /* 0x00000011ff1a7219 */ /* 0x000fc4000001161a */
[----:B------:R-:W-:Y:S02]  /*3e70*/  PLOP3.LUT P0, PT, P0, P2, PT, 0xf8, 0x8f ;  /* 0x00000000008f781c */ /* 0x000fe40000705f70 */
[----:B------:R-:W-:Y:S02]  /*3e80*/  SHF.R.U32.HI R16, RZ, 0x1, R26 ;  /* 0x00000001ff107819 */ /* 0x000fe4000001161a */
[----:B------:R-:W-:-:S04]  /*3e90*/  SEL R15, RZ, 0x1, !P0 ;  /* 0x00000001ff0f7807 */ /* 0x000fc80004000000 */
[----:B------:R-:W-:-:S04]  /*3ea0*/  LOP3.LUT R15, R15, 0x1, R16, 0xf8, !PT ;  /* 0x000000010f0f7812 */ /* 0x000fc800078ef810 */
[----:B------:R-:W-:-:S04]  /*3eb0*/  LOP3.LUT R15, R15, R26, RZ, 0xc0, !PT ;  /* 0x0000001a0f0f7212 */ /* 0x000fc800078ec0ff */
[----:B------:R-:W-:-:S04]  /*3ec0*/  IADD3 R15, PT, PT, R16, R15, RZ ;  /* 0x0000000f100f7210 */ /* 0x000fc80007ffe0ff */
[----:B------:R-:W-:Y:S01]  /*3ed0*/  LOP3.LUT R24, R15, R24, RZ, 0xfc, !PT ;  /* 0x000000180f187212 */ /* 0x000fe200078efcff */
[----:B------:R-:W-:Y:S06]  /*3ee0*/  BRA `(.L_x_106) ;  /* 0x0000000000107947 */ /* 0x000fec0003800000 */
.L_x_105:
[----:B------:R-:W-:-:S04]  /*3ef0*/  LOP3.LUT R24, R24, 0x80000000, RZ, 0xc0, !PT ;  /* 0x8000000018187812 */ /* 0x000fc800078ec0ff */
[----:B------:R-:W-:Y:S01]  /*3f00*/  LOP3.LUT R24, R24, 0x7f800000, RZ, 0xfc, !PT ;  /* 0x7f80000018187812 */ /* 0x000fe200078efcff */
[----:B------:R-:W-:Y:S06]  /*3f10*/  BRA `(.L_x_106) ;  /* 0x0000000000047947 */ /* 0x000fec0003800000 */
.L_x_104:
[----:B------:R-:W-:-:S07]  /*3f20*/  LEA R24, R23, R24, 0x17 ;  /* 0x0000001817187211 */ /* 0x000fce00078eb8ff */
.L_x_106:
[----:B------:R-:W-:Y:S05]  /*3f30*/  BSYNC.RECONVERGENT B2 ;  /* 0x0000000000027941 */ /* 0x000fea0003800200 */
.L_x_103:
[----:B------:R-:W-:Y:S01]  /*3f40*/  MOV R15, R24 ;  /* 0x00000018000f7202 */ /* 0x000fe20000000f00 */
[----:B------:R-:W-:Y:S06]  /*3f50*/  BRA `(.L_x_107) ;  /* 0x0000000000207947 */ /* 0x000fec0003800000 */
.L_x_102:
[----:B------:R-:W-:-:S04]  /*3f60*/  LOP3.LUT R25, R25, 0x80000000, R26, 0x48, !PT ;  /* 0x8000000019197812 */ /* 0x000fc800078e481a */
[----:B------:R-:W-:Y:S01]  /*3f70*/  LOP3.LUT R15, R25, 0x7f800000, RZ, 0xfc, !PT ;  /* 0x7f800000190f7812 */ /* 0x000fe200078efcff */
[----:B------:R-:W-:Y:S06]  /*3f80*/  BRA `(.L_x_107) ;  /* 0x0000000000147947 */ /* 0x000fec0003800000 */
.L_x_101:
[----:B------:R-:W-:Y:S01]  /*3f90*/  LOP3.LUT R15, R25, 0x80000000, R26, 0x48, !PT ;  /* 0x80000000190f7812 */ /* 0x000fe200078e481a */
[----:B------:R-:W-:Y:S06]  /*3fa0*/  BRA `(.L_x_107) ;  /* 0x00000000000c7947 */ /* 0x000fec0003800000 */
.L_x_100:
[----:B------:R-:W0:Y:S01]  /*3fb0*/  MUFU.RSQ R15, -QNAN ;  /* 0xffc00000000f7908 */ /* 0x000e220000001400 */
[----:B------:R-:W-:Y:S05]  /*3fc0*/  BRA `(.L_x_107) ;  /* 0x0000000000047947 */ /* 0x000fea0003800000 */
.L_x_99:
[----:B------:R-:W-:-:S07]  /*3fd0*/  FADD.FTZ R15, R26, R36 ;  /* 0x000000241a0f7221 */ /* 0x000fce0000010000 */
.L_x_107:
[----:B------:R-:W-:Y:S05]  /*3fe0*/  BSYNC.RECONVERGENT B1 ;  /* 0x0000000000017941 */ /* 0x000fea0003800200 */
.L_x_97:
[----:B------:R-:W-:-:S04]  /*3ff0*/  HFMA2 R19, -RZ, RZ, 0, 0 ;  /* 0x00000000ff137431 */ /* 0x000fc800000001ff */
[----:B0-----:R-:W-:Y:S05]  /*4000*/  RET.REL.NODEC R18 `(_Z8nextStepP6float4P6float3S2_S0_S2_S2_RiS3_) ;  /* 0xffffffbc12fc7950 */ /* 0x001fea0003c3ffff */
.L_x_108:
[----:B------:R-:W-:-:S00]  /*4010*/  BRA `(.L_x_108) ;  /* 0xfffffffc00fc7947 */ /* 0x000fc0000383ffff */
[----:B------:R-:W-:-:S00]  /*4020*/  NOP ;  /* 0x0000000000007918 */ /* 0x000fc00000000000 */
        /* <DEDUP_REMOVED lines=13> */
.L_x_111:


//--------------------- .nv.shared._Z8nextStepP6float4P6float3S2_S0_S2_S2_RiS3_ --------------------------
	.section	.nv.shared._Z8nextStepP6float4P6float3S2_S0_S2_S2_RiS3_,"aw",@nobits
	.sectionflags	@""
	.align	16
.nv.shared._Z8nextStepP6float4P6float3S2_S0_S2_S2_RiS3_:
	.zero		3072


//--------------------- .nv.shared.reserved.0     --------------------------
	.section	.nv.shared.reserved.0,"aw",@nobits
	.weak		__nv_reservedSMEM_offset_0_alias
	.size		__nv_reservedSMEM_offset_0_alias, 0, 64
	.other		__nv_reservedSMEM_offset_0_alias,@"STO_CUDA_RESERVED_SHARED STV_DEFAULT"
__nv_reservedSMEM_offset_0_alias:
	.zero		0
	.zero		64


//--------------------- .nv.constant0._Z8nextStepP6float4P6float3S2_S0_S2_S2_RiS3_ --------------------------
	.section	.nv.constant0._Z8nextStepP6float4P6float3S2_S0_S2_S2_RiS3_,"a",@progbits
	.sectionflags	@""
	.align	4
.nv.constant0._Z8nextStepP6float4P6float3S2_S0_S2_S2_RiS3_:
	.zero		960


//--------------------- SYMBOLS --------------------------

	.type		.nv.reservedSmem.offset0,@object
	.size		.nv.reservedSmem.offset0,0x4
	.type		.nv.reservedSmem.cap,@object
	.size		.nv.reservedSmem.cap,0x4
